//
// Generated by NVIDIA NVVM Compiler
//
// Compiler Build ID: CL-36424714
// Cuda compilation tools, release 13.0, V13.0.88
// Based on NVVM 20.0.0
//

.version 9.0
.target sm_100
.address_size 64

	// .globl	_Z13kern_mapRangeiPhhh

.visible .entry _Z13kern_mapRangeiPhhh(
	.param .u32 _Z13kern_mapRangeiPhhh_param_0,
	.param .u64 .ptr .align 1 _Z13kern_mapRangeiPhhh_param_1,
	.param .u8 _Z13kern_mapRangeiPhhh_param_2,
	.param .u8 _Z13kern_mapRangeiPhhh_param_3
)
{
	.reg .pred 	%p<2>;
	.reg .b16 	%rs<7>;
	.reg .b32 	%r<9>;
	.reg .b64 	%rd<5>;

	ld.param.u32 	%r2, [_Z13kern_mapRangeiPhhh_param_0];
	ld.param.u64 	%rd1, [_Z13kern_mapRangeiPhhh_param_1];
	ld.param.u8 	%rs1, [_Z13kern_mapRangeiPhhh_param_2];
	ld.param.u8 	%rs2, [_Z13kern_mapRangeiPhhh_param_3];
	mov.u32 	%r3, %ctaid.x;
	mov.u32 	%r4, %ntid.x;
	mov.u32 	%r5, %tid.x;
	mad.lo.s32 	%r1, %r3, %r4, %r5;
	setp.ge.u32 	%p1, %r1, %r2;
	@%p1 bra 	$L__BB0_2;
	cvta.to.global.u64 	%rd2, %rd1;
	cvt.u64.u32 	%rd3, %r1;
	add.s64 	%rd4, %rd2, %rd3;
	ld.global.u8 	%rs3, [%rd4];
	cvt.u32.u16 	%r6, %rs2;
	cvt.u32.u16 	%r7, %rs1;
	sub.s32 	%r8, %r6, %r7;
	cvt.u16.u32 	%rs4, %r8;
	rem.s16 	%rs5, %rs3, %rs4;
	add.s16 	%rs6, %rs1, %rs5;
	st.global.u8 	[%rd4], %rs6;
$L__BB0_2:
	ret;

}
	// .globl	_Z28kern_filterValidLineSegmentsiP7ushort2ttt
.visible .entry _Z28kern_filterValidLineSegmentsiP7ushort2ttt(
	.param .u32 _Z28kern_filterValidLineSegmentsiP7ushort2ttt_param_0,
	.param .u64 .ptr .align 1 _Z28kern_filterValidLineSegmentsiP7ushort2ttt_param_1,
	.param .u16 _Z28kern_filterValidLineSegmentsiP7ushort2ttt_param_2,
	.param .u16 _Z28kern_filterValidLineSegmentsiP7ushort2ttt_param_3,
	.param .u16 _Z28kern_filterValidLineSegmentsiP7ushort2ttt_param_4
)
{
	.reg .pred 	%p<7>;
	.reg .b16 	%rs<36>;
	.reg .b32 	%r<35>;
	.reg .b64 	%rd<9>;

	ld.param.u32 	%r5, [_Z28kern_filterValidLineSegmentsiP7ushort2ttt_param_0];
	ld.param.u64 	%rd5, [_Z28kern_filterValidLineSegmentsiP7ushort2ttt_param_1];
	ld.param.u16 	%rs12, [_Z28kern_filterValidLineSegmentsiP7ushort2ttt_param_2];
	ld.param.u16 	%rs13, [_Z28kern_filterValidLineSegmentsiP7ushort2ttt_param_3];
	ld.param.u16 	%rs14, [_Z28kern_filterValidLineSegmentsiP7ushort2ttt_param_4];
	mov.u32 	%r6, %ctaid.x;
	mov.u32 	%r7, %ntid.x;
	mov.u32 	%r8, %tid.x;
	mad.lo.s32 	%r1, %r6, %r7, %r8;
	setp.ge.u32 	%p1, %r1, %r5;
	@%p1 bra 	$L__BB1_7;
	cvta.to.global.u64 	%rd6, %rd5;
	shl.b32 	%r9, %r1, 1;
	mul.wide.u32 	%rd7, %r9, 4;
	add.s64 	%rd1, %rd6, %rd7;
	ld.global.u32 	%r10, [%rd1];
	mov.b32 	{%rs15, %rs16}, %r10;
	rem.u16 	%rs34, %rs15, %rs13;
	rem.u16 	%rs2, %rs16, %rs14;
	mov.b32 	%r11, {%rs34, %rs2};
	st.global.u32 	[%rd1], %r11;
	add.s64 	%rd2, %rd1, 4;
	ld.global.u32 	%r12, [%rd1+4];
	mov.b32 	{%rs17, %rs18}, %r12;
	rem.u16 	%rs33, %rs17, %rs13;
	rem.u16 	%rs32, %rs18, %rs14;
	mov.b32 	%r13, {%rs33, %rs32};
	st.global.u32 	[%rd1+4], %r13;
	max.u16 	%rs19, %rs34, %rs33;
	cvt.u32.u16 	%r14, %rs19;
	min.u16 	%rs20, %rs34, %rs33;
	cvt.u32.u16 	%r15, %rs20;
	max.u16 	%rs21, %rs2, %rs32;
	cvt.u32.u16 	%r16, %rs21;
	min.u16 	%rs22, %rs2, %rs32;
	cvt.u32.u16 	%r17, %rs22;
	add.s32 	%r18, %r14, %r16;
	add.s32 	%r19, %r15, %r17;
	sub.s32 	%r20, %r18, %r19;
	cvt.u32.u16 	%r2, %rs12;
	and.b32  	%r21, %r20, 65535;
	setp.ge.u32 	%p2, %r21, %r2;
	@%p2 bra 	$L__BB1_7;
	cvt.u32.u16 	%r22, %rs13;
	add.s32 	%r3, %r22, -1;
	cvt.u32.u16 	%r23, %rs14;
	add.s32 	%r4, %r23, -1;
	add.s64 	%rd3, %rd1, 6;
$L__BB1_3:
	setp.ne.s16 	%p3, %rs34, 0;
	mov.b16 	%rs35, -1;
	mov.u64 	%rd8, %rd1;
	@%p3 bra 	$L__BB1_6;
	cvt.u32.u16 	%r24, %rs33;
	setp.gt.s32 	%p4, %r3, %r24;
	mov.b16 	%rs35, 1;
	mov.u64 	%rd8, %rd2;
	@%p4 bra 	$L__BB1_6;
	cvt.u32.u16 	%r25, %rs32;
	setp.le.s32 	%p5, %r4, %r25;
	mov.u64 	%rd8, %rd3;
	@%p5 bra 	$L__BB1_7;
$L__BB1_6:
	ld.global.u16 	%rs26, [%rd8];
	add.s16 	%rs27, %rs26, %rs35;
	st.global.u16 	[%rd8], %rs27;
	ld.global.u16 	%rs34, [%rd1];
	ld.global.u32 	%r26, [%rd1+4];
	mov.b32 	{%rs33, %rs32}, %r26;
	max.u16 	%rs28, %rs34, %rs33;
	cvt.u32.u16 	%r27, %rs28;
	min.u16 	%rs29, %rs34, %rs33;
	cvt.u32.u16 	%r28, %rs29;
	max.u16 	%rs30, %rs2, %rs32;
	cvt.u32.u16 	%r29, %rs30;
	min.u16 	%rs31, %rs2, %rs32;
	cvt.u32.u16 	%r30, %rs31;
	add.s32 	%r31, %r27, %r29;
	add.s32 	%r32, %r28, %r30;
	sub.s32 	%r33, %r31, %r32;
	and.b32  	%r34, %r33, 65535;
	setp.lt.u32 	%p6, %r34, %r2;
	@%p6 bra 	$L__BB1_3;
$L__BB1_7:
	ret;

}
	// .globl	_Z13kern_drawLineiPhP7ushort2tthS_hPt
.visible .entry _Z13kern_drawLineiPhP7ushort2tthS_hPt(
	.param .u32 _Z13kern_drawLineiPhP7ushort2tthS_hPt_param_0,
	.param .u64 .ptr .align 1 _Z13kern_drawLineiPhP7ushort2tthS_hPt_param_1,
	.param .u64 .ptr .align 1 _Z13kern_drawLineiPhP7ushort2tthS_hPt_param_2,
	.param .u16 _Z13kern_drawLineiPhP7ushort2tthS_hPt_param_3,
	.param .u16 _Z13kern_drawLineiPhP7ushort2tthS_hPt_param_4,
	.param .u8 _Z13kern_drawLineiPhP7ushort2tthS_hPt_param_5,
	.param .u64 .ptr .align 1 _Z13kern_drawLineiPhP7ushort2tthS_hPt_param_6,
	.param .u8 _Z13kern_drawLineiPhP7ushort2tthS_hPt_param_7,
	.param .u64 .ptr .align 1 _Z13kern_drawLineiPhP7ushort2tthS_hPt_param_8
)
{
	.reg .pred 	%p<154>;
	.reg .b16 	%rs<119>;
	.reg .b32 	%r<347>;
	.reg .b32 	%f<48>;
	.reg .b64 	%rd<83>;

	ld.param.u32 	%r92, [_Z13kern_drawLineiPhP7ushort2tthS_hPt_param_0];
	ld.param.u64 	%rd5, [_Z13kern_drawLineiPhP7ushort2tthS_hPt_param_1];
	ld.param.u64 	%rd4, [_Z13kern_drawLineiPhP7ushort2tthS_hPt_param_2];
	ld.param.u16 	%rs47, [_Z13kern_drawLineiPhP7ushort2tthS_hPt_param_3];
	ld.param.u16 	%rs48, [_Z13kern_drawLineiPhP7ushort2tthS_hPt_param_4];
	ld.param.u8 	%rs49, [_Z13kern_drawLineiPhP7ushort2tthS_hPt_param_5];
	ld.param.u64 	%rd6, [_Z13kern_drawLineiPhP7ushort2tthS_hPt_param_6];
	ld.param.u64 	%rd7, [_Z13kern_drawLineiPhP7ushort2tthS_hPt_param_8];
	cvta.to.global.u64 	%rd1, %rd5;
	cvta.to.global.u64 	%rd2, %rd7;
	cvta.to.global.u64 	%rd3, %rd6;
	mov.u32 	%r93, %ctaid.x;
	mov.u32 	%r94, %ntid.x;
	mov.u32 	%r95, %tid.x;
	mad.lo.s32 	%r1, %r93, %r94, %r95;
	setp.ge.u32 	%p1, %r1, %r92;
	@%p1 bra 	$L__BB2_106;
	cvta.to.global.u64 	%rd8, %rd4;
	cvt.u32.u16 	%r2, %rs47;
	cvt.u32.u16 	%r96, %rs48;
	mul.lo.s32 	%r3, %r1, %r96;
	shl.b32 	%r97, %r1, 1;
	mul.wide.u32 	%rd9, %r97, 4;
	add.s64 	%rd10, %rd8, %rd9;
	ld.global.u32 	%r98, [%rd10];
	mov.b32 	{%rs1, %rs2}, %r98;
	ld.global.u32 	%r99, [%rd10+4];
	mov.b32 	{%rs53, %rs54}, %r99;
	min.u16 	%rs55, %rs1, %rs53;
	max.u16 	%rs56, %rs1, %rs53;
	sub.s16 	%rs57, %rs56, %rs55;
	cvt.u32.u16 	%r4, %rs57;
	min.u16 	%rs58, %rs2, %rs54;
	max.u16 	%rs59, %rs2, %rs54;
	sub.s16 	%rs60, %rs59, %rs58;
	cvt.u32.u16 	%r5, %rs60;
	max.u32 	%r101, %r4, %r5;
	add.s32 	%r102, %r101, 1;
	and.b32  	%r6, %r102, 65535;
	setp.eq.s32 	%p2, %r101, 65535;
	@%p2 bra 	$L__BB2_106;
	ld.param.u8 	%rs114, [_Z13kern_drawLineiPhP7ushort2tthS_hPt_param_7];
	setp.ne.s16 	%p3, %rs49, 1;
	cvt.u32.u16 	%r103, %rs49;
	add.s32 	%r7, %r103, -1;
	add.s32 	%r8, %r103, -2;
	cvt.u32.u16 	%r104, %rs114;
	add.s32 	%r9, %r104, -1;
	@%p3 bra 	$L__BB2_55;
	ld.param.u8 	%rs117, [_Z13kern_drawLineiPhP7ushort2tthS_hPt_param_7];
	setp.ne.s16 	%p80, %rs117, 1;
	@%p80 bra 	$L__BB2_30;
	max.u32 	%r10, %r6, 1;
	mov.b32 	%r329, 0;
$L__BB2_5:
	mul.lo.s32 	%r281, %r329, %r4;
	div.u32 	%r282, %r281, %r6;
	cvt.u16.u32 	%rs101, %r282;
	add.s16 	%rs3, %rs1, %rs101;
	mul.lo.s32 	%r283, %r329, %r5;
	div.u32 	%r284, %r283, %r6;
	cvt.u16.u32 	%rs102, %r284;
	add.s16 	%rs4, %rs2, %rs102;
	ld.global.u8 	%rs103, [%rd3];
	cvt.rn.f32.u16 	%f46, %rs103;
	cvt.rni.s32.f32 	%r285, %f46;
	cvt.u16.u32 	%rs5, %r285;
	ld.global.u16 	%rs104, [%rd2];
	cvt.rn.f32.u16 	%f47, %rs104;
	cvt.rni.s32.f32 	%r286, %f47;
	add.s32 	%r287, %r286, 255;
	and.b32  	%r12, %r287, 255;
	mul.lo.s32 	%r13, %r12, %r12;
	neg.s32 	%r330, %r12;
	cvt.u16.u32 	%rs105, %r330;
	add.s16 	%rs6, %rs4, %rs105;
	sub.s32 	%r15, 1, %r12;
	and.b32  	%r16, %r287, 1;
	add.s16 	%rs7, %rs6, 1;
	add.s16 	%rs8, %rs6, 2;
$L__BB2_6:
	setp.ge.u16 	%p118, %rs6, %rs48;
	mul.lo.s32 	%r18, %r330, %r330;
	cvt.u16.u32 	%rs106, %r330;
	add.s16 	%rs9, %rs3, %rs106;
	setp.ge.u16 	%p119, %rs9, %rs47;
	cvt.u32.u16 	%r19, %rs9;
	add.s32 	%r288, %r13, %r18;
	and.b32  	%r289, %r288, 65535;
	setp.gt.u32 	%p120, %r289, %r13;
	or.pred  	%p121, %p119, %p118;
	or.pred  	%p122, %p121, %p120;
	@%p122 bra 	$L__BB2_8;
	cvt.u32.u16 	%r290, %rs6;
	add.s32 	%r291, %r3, %r290;
	mad.lo.s32 	%r292, %r291, %r2, %r19;
	cvt.u64.u32 	%rd69, %r292;
	add.s64 	%rd70, %rd1, %rd69;
	st.global.u8 	[%rd70], %rs5;
$L__BB2_8:
	setp.eq.s32 	%p123, %r16, 0;
	mov.u32 	%r334, %r15;
	@%p123 bra 	$L__BB2_13;
	setp.ge.u16 	%p125, %rs7, %rs48;
	mad.lo.s32 	%r293, %r15, %r15, %r18;
	and.b32  	%r294, %r293, 65535;
	setp.gt.u32 	%p126, %r294, %r13;
	or.pred  	%p127, %p119, %p125;
	or.pred  	%p128, %p127, %p126;
	@%p128 bra 	$L__BB2_11;
	cvt.u32.u16 	%r295, %rs7;
	add.s32 	%r296, %r3, %r295;
	mad.lo.s32 	%r297, %r296, %r2, %r19;
	cvt.u64.u32 	%rd71, %r297;
	add.s64 	%rd72, %rd1, %rd71;
	st.global.u8 	[%rd72], %rs5;
$L__BB2_11:
	sub.s32 	%r334, 3, %r12;
	setp.ge.u16 	%p130, %rs8, %rs48;
	sub.s32 	%r298, 2, %r12;
	mad.lo.s32 	%r299, %r298, %r298, %r18;
	and.b32  	%r300, %r299, 65535;
	setp.gt.u32 	%p131, %r300, %r13;
	or.pred  	%p132, %p119, %p130;
	or.pred  	%p133, %p132, %p131;
	@%p133 bra 	$L__BB2_13;
	cvt.u32.u16 	%r301, %rs8;
	add.s32 	%r302, %r3, %r301;
	mad.lo.s32 	%r303, %r302, %r2, %r19;
	cvt.u64.u32 	%rd73, %r303;
	add.s64 	%rd74, %rd1, %rd73;
	st.global.u8 	[%rd74], %rs5;
$L__BB2_13:
	setp.lt.u32 	%p134, %r12, 2;
	@%p134 bra 	$L__BB2_28;
	add.s32 	%r333, %r334, 1;
	sub.s32 	%r332, %r334, %r12;
$L__BB2_15:
	add.s32 	%r304, %r333, -1;
	mad.lo.s32 	%r305, %r304, %r304, %r18;
	and.b32  	%r306, %r305, 65535;
	setp.gt.u32 	%p135, %r306, %r13;
	@%p135 bra 	$L__BB2_18;
	cvt.u16.u32 	%rs107, %r334;
	add.s16 	%rs10, %rs4, %rs107;
	setp.ge.u16 	%p137, %rs10, %rs48;
	or.pred  	%p138, %p119, %p137;
	@%p138 bra 	$L__BB2_18;
	cvt.u32.u16 	%r307, %rs10;
	add.s32 	%r308, %r3, %r307;
	mad.lo.s32 	%r309, %r308, %r2, %r19;
	cvt.u64.u32 	%rd75, %r309;
	add.s64 	%rd76, %rd1, %rd75;
	st.global.u8 	[%rd76], %rs5;
$L__BB2_18:
	mad.lo.s32 	%r310, %r333, %r333, %r18;
	and.b32  	%r311, %r310, 65535;
	setp.gt.u32 	%p139, %r311, %r13;
	@%p139 bra 	$L__BB2_21;
	cvt.u16.u32 	%rs108, %r334;
	add.s16 	%rs109, %rs108, %rs4;
	add.s16 	%rs11, %rs109, 1;
	setp.ge.u16 	%p141, %rs11, %rs48;
	or.pred  	%p142, %p119, %p141;
	@%p142 bra 	$L__BB2_21;
	cvt.u32.u16 	%r312, %rs11;
	add.s32 	%r313, %r3, %r312;
	mad.lo.s32 	%r314, %r313, %r2, %r19;
	cvt.u64.u32 	%rd77, %r314;
	add.s64 	%rd78, %rd1, %rd77;
	st.global.u8 	[%rd78], %rs5;
$L__BB2_21:
	mad.lo.s32 	%r315, %r333, %r333, %r333;
	add.s32 	%r316, %r333, %r315;
	add.s32 	%r317, %r316, %r18;
	add.s32 	%r318, %r317, 1;
	and.b32  	%r319, %r318, 65535;
	setp.gt.u32 	%p143, %r319, %r13;
	@%p143 bra 	$L__BB2_24;
	cvt.u16.u32 	%rs110, %r334;
	add.s16 	%rs111, %rs110, %rs4;
	add.s16 	%rs12, %rs111, 2;
	setp.ge.u16 	%p145, %rs12, %rs48;
	or.pred  	%p146, %p119, %p145;
	@%p146 bra 	$L__BB2_24;
	cvt.u32.u16 	%r320, %rs12;
	add.s32 	%r321, %r3, %r320;
	mad.lo.s32 	%r322, %r321, %r2, %r19;
	cvt.u64.u32 	%rd79, %r322;
	add.s64 	%rd80, %rd1, %rd79;
	st.global.u8 	[%rd80], %rs5;
$L__BB2_24:
	add.s32 	%r323, %r333, 2;
	mad.lo.s32 	%r324, %r323, %r323, %r18;
	and.b32  	%r325, %r324, 65535;
	setp.gt.u32 	%p147, %r325, %r13;
	@%p147 bra 	$L__BB2_27;
	cvt.u16.u32 	%rs112, %r334;
	add.s16 	%rs113, %rs112, %rs4;
	add.s16 	%rs13, %rs113, 3;
	setp.ge.u16 	%p149, %rs13, %rs48;
	or.pred  	%p150, %p119, %p149;
	@%p150 bra 	$L__BB2_27;
	cvt.u32.u16 	%r326, %rs13;
	add.s32 	%r327, %r3, %r326;
	mad.lo.s32 	%r328, %r327, %r2, %r19;
	cvt.u64.u32 	%rd81, %r328;
	add.s64 	%rd82, %rd1, %rd81;
	st.global.u8 	[%rd82], %rs5;
$L__BB2_27:
	add.s32 	%r334, %r334, 4;
	add.s32 	%r333, %r333, 4;
	add.s32 	%r332, %r332, 4;
	setp.ne.s32 	%p151, %r332, 1;
	@%p151 bra 	$L__BB2_15;
$L__BB2_28:
	add.s32 	%r30, %r330, 1;
	setp.ne.s32 	%p152, %r330, %r12;
	mov.u32 	%r330, %r30;
	@%p152 bra 	$L__BB2_6;
	add.s32 	%r329, %r329, 1;
	setp.eq.s32 	%p153, %r329, %r10;
	@%p153 bra 	$L__BB2_106;
	bra.uni 	$L__BB2_5;
$L__BB2_30:
	max.u32 	%r32, %r6, 1;
	mov.b32 	%r335, 0;
$L__BB2_31:
	ld.param.u8 	%rs118, [_Z13kern_drawLineiPhP7ushort2tthS_hPt_param_7];
	mul.lo.s32 	%r224, %r335, %r4;
	div.u32 	%r225, %r224, %r6;
	cvt.u16.u32 	%rs89, %r225;
	add.s16 	%rs14, %rs1, %rs89;
	mul.lo.s32 	%r226, %r335, %r5;
	div.u32 	%r227, %r226, %r6;
	cvt.u16.u32 	%rs90, %r227;
	add.s16 	%rs15, %rs2, %rs90;
	mul.lo.s32 	%r228, %r335, 100;
	div.u32 	%r229, %r228, %r6;
	ld.global.u8 	%rs91, [%rd3];
	cvt.rn.f32.u16 	%f34, %rs91;
	cvt.rni.s32.f32 	%r230, %f34;
	cvt.u16.u32 	%rs16, %r230;
	and.b32  	%r231, %r229, 255;
	mul.lo.s32 	%r232, %r231, %r9;
	mul.hi.u32 	%r233, %r232, 1374389535;
	shr.u32 	%r234, %r233, 5;
	add.s32 	%r235, %r234, 1;
	setp.lt.u32 	%p81, %r234, %r9;
	cvt.u32.u16 	%r236, %rs118;
	add.s32 	%r237, %r236, -2;
	selp.b32 	%r238, %r235, %r237, %p81;
	mul.wide.u32 	%rd51, %r234, 2;
	add.s64 	%rd52, %rd2, %rd51;
	ld.global.u16 	%rs92, [%rd52];
	mul.wide.u32 	%rd53, %r238, 2;
	add.s64 	%rd54, %rd2, %rd53;
	ld.global.u16 	%rs93, [%rd54];
	cvt.rn.f32.u32 	%f35, %r232;
	div.rn.f32 	%f36, %f35, 0f42C80000;
	cvt.rn.f32.u32 	%f37, %r234;
	sub.f32 	%f38, %f36, %f37;
	cvt.rn.f32.u16 	%f39, %rs92;
	mov.f32 	%f40, 0f3F800000;
	sub.f32 	%f41, %f40, %f38;
	cvt.rn.f32.u16 	%f42, %rs93;
	mul.f32 	%f43, %f38, %f42;
	fma.rn.f32 	%f44, %f41, %f39, %f43;
	cvt.rzi.u32.f32 	%r239, %f44;
	cvt.u16.u32 	%rs94, %r239;
	cvt.rn.f32.u16 	%f45, %rs94;
	cvt.rni.s32.f32 	%r240, %f45;
	add.s32 	%r241, %r240, 255;
	and.b32  	%r34, %r241, 255;
	mul.lo.s32 	%r35, %r34, %r34;
	neg.s32 	%r336, %r34;
	cvt.u16.u32 	%rs95, %r336;
	add.s16 	%rs17, %rs15, %rs95;
	sub.s32 	%r37, 1, %r34;
	and.b32  	%r38, %r241, 1;
	add.s16 	%rs18, %rs17, 1;
	add.s16 	%rs19, %rs17, 2;
$L__BB2_32:
	setp.ge.u16 	%p82, %rs17, %rs48;
	mul.lo.s32 	%r40, %r336, %r336;
	cvt.u16.u32 	%rs96, %r336;
	add.s16 	%rs20, %rs14, %rs96;
	setp.ge.u16 	%p83, %rs20, %rs47;
	cvt.u32.u16 	%r41, %rs20;
	add.s32 	%r242, %r35, %r40;
	and.b32  	%r243, %r242, 65535;
	setp.gt.u32 	%p84, %r243, %r35;
	or.pred  	%p85, %p83, %p82;
	or.pred  	%p86, %p85, %p84;
	@%p86 bra 	$L__BB2_34;
	cvt.u32.u16 	%r244, %rs17;
	add.s32 	%r245, %r3, %r244;
	mad.lo.s32 	%r246, %r245, %r2, %r41;
	cvt.u64.u32 	%rd55, %r246;
	add.s64 	%rd56, %rd1, %rd55;
	st.global.u8 	[%rd56], %rs16;
$L__BB2_34:
	setp.eq.s32 	%p87, %r38, 0;
	mov.u32 	%r338, %r37;
	@%p87 bra 	$L__BB2_39;
	setp.ge.u16 	%p89, %rs18, %rs48;
	mad.lo.s32 	%r247, %r37, %r37, %r40;
	and.b32  	%r248, %r247, 65535;
	setp.gt.u32 	%p90, %r248, %r35;
	or.pred  	%p91, %p83, %p89;
	or.pred  	%p92, %p91, %p90;
	@%p92 bra 	$L__BB2_37;
	cvt.u32.u16 	%r249, %rs18;
	add.s32 	%r250, %r3, %r249;
	mad.lo.s32 	%r251, %r250, %r2, %r41;
	cvt.u64.u32 	%rd57, %r251;
	add.s64 	%rd58, %rd1, %rd57;
	st.global.u8 	[%rd58], %rs16;
$L__BB2_37:
	sub.s32 	%r338, 3, %r34;
	setp.ge.u16 	%p94, %rs19, %rs48;
	sub.s32 	%r252, 2, %r34;
	mad.lo.s32 	%r253, %r252, %r252, %r40;
	and.b32  	%r254, %r253, 65535;
	setp.gt.u32 	%p95, %r254, %r35;
	or.pred  	%p96, %p83, %p94;
	or.pred  	%p97, %p96, %p95;
	@%p97 bra 	$L__BB2_39;
	cvt.u32.u16 	%r255, %rs19;
	add.s32 	%r256, %r3, %r255;
	mad.lo.s32 	%r257, %r256, %r2, %r41;
	cvt.u64.u32 	%rd59, %r257;
	add.s64 	%rd60, %rd1, %rd59;
	st.global.u8 	[%rd60], %rs16;
$L__BB2_39:
	setp.lt.u32 	%p98, %r34, 2;
	@%p98 bra 	$L__BB2_53;
$L__BB2_40:
	mad.lo.s32 	%r258, %r338, %r338, %r40;
	and.b32  	%r259, %r258, 65535;
	setp.gt.u32 	%p99, %r259, %r35;
	@%p99 bra 	$L__BB2_43;
	cvt.u16.u32 	%rs97, %r338;
	add.s16 	%rs21, %rs15, %rs97;
	setp.ge.u16 	%p101, %rs21, %rs48;
	or.pred  	%p102, %p83, %p101;
	@%p102 bra 	$L__BB2_43;
	cvt.u32.u16 	%r260, %rs21;
	add.s32 	%r261, %r3, %r260;
	mad.lo.s32 	%r262, %r261, %r2, %r41;
	cvt.u64.u32 	%rd61, %r262;
	add.s64 	%rd62, %rd1, %rd61;
	st.global.u8 	[%rd62], %rs16;
$L__BB2_43:
	add.s32 	%r46, %r338, 1;
	mad.lo.s32 	%r263, %r338, %r338, %r338;
	add.s32 	%r264, %r263, %r46;
	add.s32 	%r265, %r264, %r40;
	and.b32  	%r266, %r265, 65535;
	setp.gt.u32 	%p103, %r266, %r35;
	@%p103 bra 	$L__BB2_46;
	cvt.u16.u32 	%rs98, %r46;
	add.s16 	%rs22, %rs15, %rs98;
	setp.ge.u16 	%p105, %rs22, %rs48;
	or.pred  	%p106, %p83, %p105;
	@%p106 bra 	$L__BB2_46;
	cvt.u32.u16 	%r267, %rs22;
	add.s32 	%r268, %r3, %r267;
	mad.lo.s32 	%r269, %r268, %r2, %r41;
	cvt.u64.u32 	%rd63, %r269;
	add.s64 	%rd64, %rd1, %rd63;
	st.global.u8 	[%rd64], %rs16;
$L__BB2_46:
	add.s32 	%r47, %r338, 2;
	mad.lo.s32 	%r270, %r47, %r47, %r40;
	and.b32  	%r271, %r270, 65535;
	setp.gt.u32 	%p107, %r271, %r35;
	@%p107 bra 	$L__BB2_49;
	cvt.u16.u32 	%rs99, %r47;
	add.s16 	%rs23, %rs15, %rs99;
	setp.ge.u16 	%p109, %rs23, %rs48;
	or.pred  	%p110, %p83, %p109;
	@%p110 bra 	$L__BB2_49;
	cvt.u32.u16 	%r272, %rs23;
	add.s32 	%r273, %r3, %r272;
	mad.lo.s32 	%r274, %r273, %r2, %r41;
	cvt.u64.u32 	%rd65, %r274;
	add.s64 	%rd66, %rd1, %rd65;
	st.global.u8 	[%rd66], %rs16;
$L__BB2_49:
	add.s32 	%r48, %r338, 3;
	mad.lo.s32 	%r275, %r48, %r48, %r40;
	and.b32  	%r276, %r275, 65535;
	setp.gt.u32 	%p111, %r276, %r35;
	@%p111 bra 	$L__BB2_52;
	cvt.u16.u32 	%rs100, %r48;
	add.s16 	%rs24, %rs15, %rs100;
	setp.ge.u16 	%p113, %rs24, %rs48;
	or.pred  	%p114, %p83, %p113;
	@%p114 bra 	$L__BB2_52;
	cvt.u32.u16 	%r277, %rs24;
	add.s32 	%r278, %r3, %r277;
	mad.lo.s32 	%r279, %r278, %r2, %r41;
	cvt.u64.u32 	%rd67, %r279;
	add.s64 	%rd68, %rd1, %rd67;
	st.global.u8 	[%rd68], %rs16;
$L__BB2_52:
	add.s32 	%r338, %r338, 4;
	setp.ne.s32 	%p115, %r48, %r34;
	@%p115 bra 	$L__BB2_40;
$L__BB2_53:
	add.s32 	%r50, %r336, 1;
	setp.ne.s32 	%p116, %r336, %r34;
	mov.u32 	%r336, %r50;
	@%p116 bra 	$L__BB2_32;
	add.s32 	%r335, %r335, 1;
	setp.eq.s32 	%p117, %r335, %r32;
	@%p117 bra 	$L__BB2_106;
	bra.uni 	$L__BB2_31;
$L__BB2_55:
	ld.param.u8 	%rs115, [_Z13kern_drawLineiPhP7ushort2tthS_hPt_param_7];
	setp.ne.s16 	%p4, %rs115, 1;
	@%p4 bra 	$L__BB2_81;
	max.u32 	%r52, %r6, 1;
	mov.b32 	%r339, 0;
$L__BB2_57:
	mul.lo.s32 	%r169, %r339, %r4;
	div.u32 	%r170, %r169, %r6;
	cvt.u16.u32 	%rs76, %r170;
	add.s16 	%rs25, %rs1, %rs76;
	mul.lo.s32 	%r171, %r339, %r5;
	div.u32 	%r172, %r171, %r6;
	cvt.u16.u32 	%rs77, %r172;
	add.s16 	%rs26, %rs2, %rs77;
	mul.lo.s32 	%r173, %r339, 100;
	div.u32 	%r174, %r173, %r6;
	and.b32  	%r175, %r174, 255;
	mul.lo.s32 	%r176, %r175, %r7;
	mul.hi.u32 	%r177, %r176, 1374389535;
	shr.u32 	%r178, %r177, 5;
	add.s32 	%r179, %r178, 1;
	setp.lt.u32 	%p43, %r178, %r7;
	selp.b32 	%r180, %r179, %r8, %p43;
	cvt.u64.u32 	%rd33, %r178;
	add.s64 	%rd34, %rd3, %rd33;
	ld.global.u8 	%rs78, [%rd34];
	cvt.u64.u32 	%rd35, %r180;
	add.s64 	%rd36, %rd3, %rd35;
	ld.global.u8 	%rs79, [%rd36];
	cvt.rn.f32.u32 	%f22, %r176;
	div.rn.f32 	%f23, %f22, 0f42C80000;
	cvt.rn.f32.u32 	%f24, %r178;
	sub.f32 	%f25, %f23, %f24;
	cvt.rn.f32.u16 	%f26, %rs78;
	mov.f32 	%f27, 0f3F800000;
	sub.f32 	%f28, %f27, %f25;
	cvt.rn.f32.u16 	%f29, %rs79;
	mul.f32 	%f30, %f25, %f29;
	fma.rn.f32 	%f31, %f28, %f26, %f30;
	cvt.rzi.u32.f32 	%r181, %f31;
	cvt.u16.u32 	%rs80, %r181;
	and.b16  	%rs81, %rs80, 255;
	cvt.rn.f32.u16 	%f32, %rs81;
	cvt.rni.s32.f32 	%r182, %f32;
	cvt.u16.u32 	%rs27, %r182;
	ld.global.u16 	%rs82, [%rd2];
	cvt.rn.f32.u16 	%f33, %rs82;
	cvt.rni.s32.f32 	%r183, %f33;
	add.s32 	%r184, %r183, 255;
	and.b32  	%r54, %r184, 255;
	mul.lo.s32 	%r55, %r54, %r54;
	neg.s32 	%r340, %r54;
	cvt.u16.u32 	%rs83, %r340;
	add.s16 	%rs28, %rs26, %rs83;
	sub.s32 	%r57, 1, %r54;
	and.b32  	%r58, %r184, 1;
	add.s16 	%rs29, %rs28, 1;
	add.s16 	%rs30, %rs28, 2;
$L__BB2_58:
	setp.ge.u16 	%p44, %rs28, %rs48;
	mul.lo.s32 	%r60, %r340, %r340;
	cvt.u16.u32 	%rs84, %r340;
	add.s16 	%rs31, %rs25, %rs84;
	setp.ge.u16 	%p45, %rs31, %rs47;
	cvt.u32.u16 	%r61, %rs31;
	add.s32 	%r185, %r55, %r60;
	and.b32  	%r186, %r185, 65535;
	setp.gt.u32 	%p46, %r186, %r55;
	or.pred  	%p47, %p45, %p44;
	or.pred  	%p48, %p47, %p46;
	@%p48 bra 	$L__BB2_60;
	cvt.u32.u16 	%r187, %rs28;
	add.s32 	%r188, %r3, %r187;
	mad.lo.s32 	%r189, %r188, %r2, %r61;
	cvt.u64.u32 	%rd37, %r189;
	add.s64 	%rd38, %rd1, %rd37;
	st.global.u8 	[%rd38], %rs27;
$L__BB2_60:
	setp.eq.s32 	%p49, %r58, 0;
	mov.u32 	%r342, %r57;
	@%p49 bra 	$L__BB2_65;
	setp.ge.u16 	%p51, %rs29, %rs48;
	mad.lo.s32 	%r190, %r57, %r57, %r60;
	and.b32  	%r191, %r190, 65535;
	setp.gt.u32 	%p52, %r191, %r55;
	or.pred  	%p53, %p45, %p51;
	or.pred  	%p54, %p53, %p52;
	@%p54 bra 	$L__BB2_63;
	cvt.u32.u16 	%r192, %rs29;
	add.s32 	%r193, %r3, %r192;
	mad.lo.s32 	%r194, %r193, %r2, %r61;
	cvt.u64.u32 	%rd39, %r194;
	add.s64 	%rd40, %rd1, %rd39;
	st.global.u8 	[%rd40], %rs27;
$L__BB2_63:
	sub.s32 	%r342, 3, %r54;
	setp.ge.u16 	%p56, %rs30, %rs48;
	sub.s32 	%r195, 2, %r54;
	mad.lo.s32 	%r196, %r195, %r195, %r60;
	and.b32  	%r197, %r196, 65535;
	setp.gt.u32 	%p57, %r197, %r55;
	or.pred  	%p58, %p45, %p56;
	or.pred  	%p59, %p58, %p57;
	@%p59 bra 	$L__BB2_65;
	cvt.u32.u16 	%r198, %rs30;
	add.s32 	%r199, %r3, %r198;
	mad.lo.s32 	%r200, %r199, %r2, %r61;
	cvt.u64.u32 	%rd41, %r200;
	add.s64 	%rd42, %rd1, %rd41;
	st.global.u8 	[%rd42], %rs27;
$L__BB2_65:
	setp.lt.u32 	%p60, %r54, 2;
	@%p60 bra 	$L__BB2_79;
$L__BB2_66:
	mad.lo.s32 	%r201, %r342, %r342, %r60;
	and.b32  	%r202, %r201, 65535;
	setp.gt.u32 	%p61, %r202, %r55;
	@%p61 bra 	$L__BB2_69;
	cvt.u16.u32 	%rs85, %r342;
	add.s16 	%rs32, %rs26, %rs85;
	setp.ge.u16 	%p63, %rs32, %rs48;
	or.pred  	%p64, %p45, %p63;
	@%p64 bra 	$L__BB2_69;
	cvt.u32.u16 	%r203, %rs32;
	add.s32 	%r204, %r3, %r203;
	mad.lo.s32 	%r205, %r204, %r2, %r61;
	cvt.u64.u32 	%rd43, %r205;
	add.s64 	%rd44, %rd1, %rd43;
	st.global.u8 	[%rd44], %rs27;
$L__BB2_69:
	add.s32 	%r66, %r342, 1;
	mad.lo.s32 	%r206, %r342, %r342, %r342;
	add.s32 	%r207, %r206, %r66;
	add.s32 	%r208, %r207, %r60;
	and.b32  	%r209, %r208, 65535;
	setp.gt.u32 	%p65, %r209, %r55;
	@%p65 bra 	$L__BB2_72;
	cvt.u16.u32 	%rs86, %r66;
	add.s16 	%rs33, %rs26, %rs86;
	setp.ge.u16 	%p67, %rs33, %rs48;
	or.pred  	%p68, %p45, %p67;
	@%p68 bra 	$L__BB2_72;
	cvt.u32.u16 	%r210, %rs33;
	add.s32 	%r211, %r3, %r210;
	mad.lo.s32 	%r212, %r211, %r2, %r61;
	cvt.u64.u32 	%rd45, %r212;
	add.s64 	%rd46, %rd1, %rd45;
	st.global.u8 	[%rd46], %rs27;
$L__BB2_72:
	add.s32 	%r67, %r342, 2;
	mad.lo.s32 	%r213, %r67, %r67, %r60;
	and.b32  	%r214, %r213, 65535;
	setp.gt.u32 	%p69, %r214, %r55;
	@%p69 bra 	$L__BB2_75;
	cvt.u16.u32 	%rs87, %r67;
	add.s16 	%rs34, %rs26, %rs87;
	setp.ge.u16 	%p71, %rs34, %rs48;
	or.pred  	%p72, %p45, %p71;
	@%p72 bra 	$L__BB2_75;
	cvt.u32.u16 	%r215, %rs34;
	add.s32 	%r216, %r3, %r215;
	mad.lo.s32 	%r217, %r216, %r2, %r61;
	cvt.u64.u32 	%rd47, %r217;
	add.s64 	%rd48, %rd1, %rd47;
	st.global.u8 	[%rd48], %rs27;
$L__BB2_75:
	add.s32 	%r68, %r342, 3;
	mad.lo.s32 	%r218, %r68, %r68, %r60;
	and.b32  	%r219, %r218, 65535;
	setp.gt.u32 	%p73, %r219, %r55;
	@%p73 bra 	$L__BB2_78;
	cvt.u16.u32 	%rs88, %r68;
	add.s16 	%rs35, %rs26, %rs88;
	setp.ge.u16 	%p75, %rs35, %rs48;
	or.pred  	%p76, %p45, %p75;
	@%p76 bra 	$L__BB2_78;
	cvt.u32.u16 	%r220, %rs35;
	add.s32 	%r221, %r3, %r220;
	mad.lo.s32 	%r222, %r221, %r2, %r61;
	cvt.u64.u32 	%rd49, %r222;
	add.s64 	%rd50, %rd1, %rd49;
	st.global.u8 	[%rd50], %rs27;
$L__BB2_78:
	add.s32 	%r342, %r342, 4;
	setp.ne.s32 	%p77, %r68, %r54;
	@%p77 bra 	$L__BB2_66;
$L__BB2_79:
	add.s32 	%r70, %r340, 1;
	setp.ne.s32 	%p78, %r340, %r54;
	mov.u32 	%r340, %r70;
	@%p78 bra 	$L__BB2_58;
	add.s32 	%r339, %r339, 1;
	setp.eq.s32 	%p79, %r339, %r52;
	@%p79 bra 	$L__BB2_106;
	bra.uni 	$L__BB2_57;
$L__BB2_81:
	max.u32 	%r72, %r6, 1;
	mov.b32 	%r343, 0;
$L__BB2_82:
	ld.param.u8 	%rs116, [_Z13kern_drawLineiPhP7ushort2tthS_hPt_param_7];
	mul.lo.s32 	%r106, %r343, %r4;
	div.u32 	%r107, %r106, %r6;
	cvt.u16.u32 	%rs61, %r107;
	add.s16 	%rs36, %rs1, %rs61;
	mul.lo.s32 	%r108, %r343, %r5;
	div.u32 	%r109, %r108, %r6;
	cvt.u16.u32 	%rs62, %r109;
	add.s16 	%rs37, %rs2, %rs62;
	mul.lo.s32 	%r110, %r343, 100;
	div.u32 	%r111, %r110, %r6;
	and.b32  	%r112, %r111, 255;
	mul.lo.s32 	%r113, %r112, %r7;
	mul.hi.u32 	%r114, %r113, 1374389535;
	shr.u32 	%r115, %r114, 5;
	add.s32 	%r116, %r115, 1;
	setp.lt.u32 	%p5, %r115, %r7;
	selp.b32 	%r117, %r116, %r8, %p5;
	cvt.u64.u32 	%rd11, %r115;
	add.s64 	%rd12, %rd3, %rd11;
	ld.global.u8 	%rs63, [%rd12];
	cvt.u64.u32 	%rd13, %r117;
	add.s64 	%rd14, %rd3, %rd13;
	ld.global.u8 	%rs64, [%rd14];
	cvt.rn.f32.u32 	%f1, %r113;
	div.rn.f32 	%f2, %f1, 0f42C80000;
	cvt.rn.f32.u32 	%f3, %r115;
	sub.f32 	%f4, %f2, %f3;
	cvt.rn.f32.u16 	%f5, %rs63;
	mov.f32 	%f6, 0f3F800000;
	sub.f32 	%f7, %f6, %f4;
	cvt.rn.f32.u16 	%f8, %rs64;
	mul.f32 	%f9, %f4, %f8;
	fma.rn.f32 	%f10, %f7, %f5, %f9;
	cvt.rzi.u32.f32 	%r118, %f10;
	cvt.u16.u32 	%rs65, %r118;
	and.b16  	%rs66, %rs65, 255;
	cvt.rn.f32.u16 	%f11, %rs66;
	cvt.rni.s32.f32 	%r119, %f11;
	cvt.u16.u32 	%rs38, %r119;
	mul.lo.s32 	%r120, %r112, %r9;
	mul.hi.u32 	%r121, %r120, 1374389535;
	shr.u32 	%r122, %r121, 5;
	add.s32 	%r123, %r122, 1;
	setp.lt.u32 	%p6, %r122, %r9;
	cvt.u32.u16 	%r124, %rs116;
	add.s32 	%r125, %r124, -2;
	selp.b32 	%r126, %r123, %r125, %p6;
	mul.wide.u32 	%rd15, %r122, 2;
	add.s64 	%rd16, %rd2, %rd15;
	ld.global.u16 	%rs67, [%rd16];
	mul.wide.u32 	%rd17, %r126, 2;
	add.s64 	%rd18, %rd2, %rd17;
	ld.global.u16 	%rs68, [%rd18];
	cvt.rn.f32.u32 	%f12, %r120;
	div.rn.f32 	%f13, %f12, 0f42C80000;
	cvt.rn.f32.u32 	%f14, %r122;
	sub.f32 	%f15, %f13, %f14;
	cvt.rn.f32.u16 	%f16, %rs67;
	sub.f32 	%f17, %f6, %f15;
	cvt.rn.f32.u16 	%f18, %rs68;
	mul.f32 	%f19, %f15, %f18;
	fma.rn.f32 	%f20, %f17, %f16, %f19;
	cvt.rzi.u32.f32 	%r127, %f20;
	cvt.u16.u32 	%rs69, %r127;
	cvt.rn.f32.u16 	%f21, %rs69;
	cvt.rni.s32.f32 	%r128, %f21;
	add.s32 	%r129, %r128, 255;
	and.b32  	%r74, %r129, 255;
	mul.lo.s32 	%r75, %r74, %r74;
	neg.s32 	%r344, %r74;
	cvt.u16.u32 	%rs70, %r344;
	add.s16 	%rs39, %rs37, %rs70;
	sub.s32 	%r77, 1, %r74;
	and.b32  	%r78, %r129, 1;
	add.s16 	%rs40, %rs39, 1;
	add.s16 	%rs41, %rs39, 2;
$L__BB2_83:
	setp.ge.u16 	%p7, %rs39, %rs48;
	mul.lo.s32 	%r80, %r344, %r344;
	cvt.u16.u32 	%rs71, %r344;
	add.s16 	%rs42, %rs36, %rs71;
	setp.ge.u16 	%p8, %rs42, %rs47;
	cvt.u32.u16 	%r81, %rs42;
	add.s32 	%r130, %r75, %r80;
	and.b32  	%r131, %r130, 65535;
	setp.gt.u32 	%p9, %r131, %r75;
	or.pred  	%p10, %p8, %p7;
	or.pred  	%p11, %p10, %p9;
	@%p11 bra 	$L__BB2_85;
	cvt.u32.u16 	%r132, %rs39;
	add.s32 	%r133, %r3, %r132;
	mad.lo.s32 	%r134, %r133, %r2, %r81;
	cvt.u64.u32 	%rd19, %r134;
	add.s64 	%rd20, %rd1, %rd19;
	st.global.u8 	[%rd20], %rs38;
$L__BB2_85:
	setp.eq.s32 	%p12, %r78, 0;
	mov.u32 	%r346, %r77;
	@%p12 bra 	$L__BB2_90;
	setp.ge.u16 	%p14, %rs40, %rs48;
	mad.lo.s32 	%r135, %r77, %r77, %r80;
	and.b32  	%r136, %r135, 65535;
	setp.gt.u32 	%p15, %r136, %r75;
	or.pred  	%p16, %p8, %p14;
	or.pred  	%p17, %p16, %p15;
	@%p17 bra 	$L__BB2_88;
	cvt.u32.u16 	%r137, %rs40;
	add.s32 	%r138, %r3, %r137;
	mad.lo.s32 	%r139, %r138, %r2, %r81;
	cvt.u64.u32 	%rd21, %r139;
	add.s64 	%rd22, %rd1, %rd21;
	st.global.u8 	[%rd22], %rs38;
$L__BB2_88:
	sub.s32 	%r346, 3, %r74;
	setp.ge.u16 	%p19, %rs41, %rs48;
	sub.s32 	%r140, 2, %r74;
	mad.lo.s32 	%r141, %r140, %r140, %r80;
	and.b32  	%r142, %r141, 65535;
	setp.gt.u32 	%p20, %r142, %r75;
	or.pred  	%p21, %p8, %p19;
	or.pred  	%p22, %p21, %p20;
	@%p22 bra 	$L__BB2_90;
	cvt.u32.u16 	%r143, %rs41;
	add.s32 	%r144, %r3, %r143;
	mad.lo.s32 	%r145, %r144, %r2, %r81;
	cvt.u64.u32 	%rd23, %r145;
	add.s64 	%rd24, %rd1, %rd23;
	st.global.u8 	[%rd24], %rs38;
$L__BB2_90:
	setp.lt.u32 	%p23, %r74, 2;
	@%p23 bra 	$L__BB2_104;
$L__BB2_91:
	mad.lo.s32 	%r146, %r346, %r346, %r80;
	and.b32  	%r147, %r146, 65535;
	setp.gt.u32 	%p24, %r147, %r75;
	@%p24 bra 	$L__BB2_94;
	cvt.u16.u32 	%rs72, %r346;
	add.s16 	%rs43, %rs37, %rs72;
	setp.ge.u16 	%p26, %rs43, %rs48;
	or.pred  	%p27, %p8, %p26;
	@%p27 bra 	$L__BB2_94;
	cvt.u32.u16 	%r148, %rs43;
	add.s32 	%r149, %r3, %r148;
	mad.lo.s32 	%r150, %r149, %r2, %r81;
	cvt.u64.u32 	%rd25, %r150;
	add.s64 	%rd26, %rd1, %rd25;
	st.global.u8 	[%rd26], %rs38;
$L__BB2_94:
	add.s32 	%r86, %r346, 1;
	mad.lo.s32 	%r151, %r346, %r346, %r346;
	add.s32 	%r152, %r151, %r86;
	add.s32 	%r153, %r152, %r80;
	and.b32  	%r154, %r153, 65535;
	setp.gt.u32 	%p28, %r154, %r75;
	@%p28 bra 	$L__BB2_97;
	cvt.u16.u32 	%rs73, %r86;
	add.s16 	%rs44, %rs37, %rs73;
	setp.ge.u16 	%p30, %rs44, %rs48;
	or.pred  	%p31, %p8, %p30;
	@%p31 bra 	$L__BB2_97;
	cvt.u32.u16 	%r155, %rs44;
	add.s32 	%r156, %r3, %r155;
	mad.lo.s32 	%r157, %r156, %r2, %r81;
	cvt.u64.u32 	%rd27, %r157;
	add.s64 	%rd28, %rd1, %rd27;
	st.global.u8 	[%rd28], %rs38;
$L__BB2_97:
	add.s32 	%r87, %r346, 2;
	mad.lo.s32 	%r158, %r87, %r87, %r80;
	and.b32  	%r159, %r158, 65535;
	setp.gt.u32 	%p32, %r159, %r75;
	@%p32 bra 	$L__BB2_100;
	cvt.u16.u32 	%rs74, %r87;
	add.s16 	%rs45, %rs37, %rs74;
	setp.ge.u16 	%p34, %rs45, %rs48;
	or.pred  	%p35, %p8, %p34;
	@%p35 bra 	$L__BB2_100;
	cvt.u32.u16 	%r160, %rs45;
	add.s32 	%r161, %r3, %r160;
	mad.lo.s32 	%r162, %r161, %r2, %r81;
	cvt.u64.u32 	%rd29, %r162;
	add.s64 	%rd30, %rd1, %rd29;
	st.global.u8 	[%rd30], %rs38;
$L__BB2_100:
	add.s32 	%r88, %r346, 3;
	mad.lo.s32 	%r163, %r88, %r88, %r80;
	and.b32  	%r164, %r163, 65535;
	setp.gt.u32 	%p36, %r164, %r75;
	@%p36 bra 	$L__BB2_103;
	cvt.u16.u32 	%rs75, %r88;
	add.s16 	%rs46, %rs37, %rs75;
	setp.ge.u16 	%p38, %rs46, %rs48;
	or.pred  	%p39, %p8, %p38;
	@%p39 bra 	$L__BB2_103;
	cvt.u32.u16 	%r165, %rs46;
	add.s32 	%r166, %r3, %r165;
	mad.lo.s32 	%r167, %r166, %r2, %r81;
	cvt.u64.u32 	%rd31, %r167;
	add.s64 	%rd32, %rd1, %rd31;
	st.global.u8 	[%rd32], %rs38;
$L__BB2_103:
	add.s32 	%r346, %r346, 4;
	setp.ne.s32 	%p40, %r88, %r74;
	@%p40 bra 	$L__BB2_91;
$L__BB2_104:
	add.s32 	%r90, %r344, 1;
	setp.ne.s32 	%p41, %r344, %r74;
	mov.u32 	%r344, %r90;
	@%p41 bra 	$L__BB2_83;
	add.s32 	%r343, %r343, 1;
	setp.ne.s32 	%p42, %r343, %r72;
	@%p42 bra 	$L__BB2_82;
$L__BB2_106:
	ret;

}


// ===== COMPILED SASS (sm_100) =====

	.target	sm_100

	.elftype	@"ET_EXEC"


//--------------------- .note.nv.tkinfo           --------------------------
	.section	.note.nv.tkinfo,"",@"SHT_NOTE"
	.sectionflags	@"SHF_NOTE_NV_TKINFO"
	.tkinfo
        /*0018*/ 	.word	0x00000002
        /*0030*/ 	.string	""
        /*0030*/ 	.string	"ptxas"
        /*0030*/ 	.string	"Cuda compilation tools, release 13.0, V13.0.88"
        /*0030*/ 	.string	"Build cuda_13.0.r13.0/compiler.36424714_0"
        /*0030*/ 	.string	"-arch sm_100 -m 64 "



//--------------------- .note.nv.cuinfo           --------------------------
	.section	.note.nv.cuinfo,"",@"SHT_NOTE"
	.sectionflags	@"SHF_NOTE_NV_CUINFO"
        /*0018*/ 	.short	0x0002
        /*001a*/ 	.short	0x0064
        /*001c*/ 	.short	0x0082
	.zero		2


//--------------------- .nv.info                  --------------------------
	.section	.nv.info,"",@"SHT_CUDA_INFO"
	.align	4


	//----- nvinfo : EIATTR_REGCOUNT
	.align		4
        /*0000*/ 	.byte	0x04, 0x2f
        /*0002*/ 	.short	(.L_1 - .L_0)
	.align		4
.L_0:
        /*0004*/ 	.word	index@(_Z13kern_mapRangeiPhhh)
        /*0008*/ 	.word	0x0000000d


	//----- nvinfo : EIATTR_FRAME_SIZE
	.align		4
.L_1:
        /*000c*/ 	.byte	0x04, 0x11
        /*000e*/ 	.short	(.L_3 - .L_2)
	.align		4
.L_2:
        /*0010*/ 	.word	index@($__internal_2_$__cuda_sm20_rem_s16)
        /*0014*/ 	.word	0x00000000


	//----- nvinfo : EIATTR_FRAME_SIZE
	.align		4
.L_3:
        /*0018*/ 	.byte	0x04, 0x11
        /*001a*/ 	.short	(.L_5 - .L_4)
	.align		4
.L_4:
        /*001c*/ 	.word	index@(_Z13kern_mapRangeiPhhh)
        /*0020*/ 	.word	0x00000000


	//----- nvinfo : EIATTR_REGCOUNT
	.align		4
.L_5:
        /*0024*/ 	.byte	0x04, 0x2f
        /*0026*/ 	.short	(.L_7 - .L_6)
	.align		4
.L_6:
        /*0028*/ 	.word	index@(_Z28kern_filterValidLineSegmentsiP7ushort2ttt)
        /*002c*/ 	.word	0x00000013


	//----- nvinfo : EIATTR_FRAME_SIZE
	.align		4
.L_7:
        /*0030*/ 	.byte	0x04, 0x11
        /*0032*/ 	.short	(.L_9 - .L_8)
	.align		4
.L_8:
        /*0034*/ 	.word	index@($__internal_1_$__cuda_sm20_rem_u16)
        /*0038*/ 	.word	0x00000000


	//----- nvinfo : EIATTR_FRAME_SIZE
	.align		4
.L_9:
        /*003c*/ 	.byte	0x04, 0x11
        /*003e*/ 	.short	(.L_11 - .L_10)
	.align		4
.L_10:
        /*0040*/ 	.word	index@(_Z28kern_filterValidLineSegmentsiP7ushort2ttt)
        /*0044*/ 	.word	0x00000000


	//----- nvinfo : EIATTR_REGCOUNT
	.align		4
.L_11:
        /*0048*/ 	.byte	0x04, 0x2f
        /*004a*/ 	.short	(.L_13 - .L_12)
	.align		4
.L_12:
        /*004c*/ 	.word	index@(_Z13kern_drawLineiPhP7ushort2tthS_hPt)
        /*0050*/ 	.word	0x00000020


	//----- nvinfo : EIATTR_FRAME_SIZE
	.align		4
.L_13:
        /*0054*/ 	.byte	0x04, 0x11
        /*0056*/ 	.short	(.L_15 - .L_14)
	.align		4
.L_14:
        /*0058*/ 	.word	index@($__internal_0_$__cuda_sm3x_div_rn_noftz_f32_slowpath)
        /*005c*/ 	.word	0x00000000


	//----- nvinfo : EIATTR_FRAME_SIZE
	.align		4
.L_15:
        /*0060*/ 	.byte	0x04, 0x11
        /*0062*/ 	.short	(.L_17 - .L_16)
	.align		4
.L_16:
        /*0064*/ 	.word	index@(_Z13kern_drawLineiPhP7ushort2tthS_hPt)
        /*0068*/ 	.word	0x00000000


	//----- nvinfo : EIATTR_MIN_STACK_SIZE
	.align		4
.L_17:
        /*006c*/ 	.byte	0x04, 0x12
        /*006e*/ 	.short	(.L_19 - .L_18)
	.align		4
.L_18:
        /*0070*/ 	.word	index@(_Z13kern_drawLineiPhP7ushort2tthS_hPt)
        /*0074*/ 	.word	0x00000000


	//----- nvinfo : EIATTR_MIN_STACK_SIZE
	.align		4
.L_19:
        /*0078*/ 	.byte	0x04, 0x12
        /*007a*/ 	.short	(.L_21 - .L_20)
	.align		4
.L_20:
        /*007c*/ 	.word	index@(_Z28kern_filterValidLineSegmentsiP7ushort2ttt)
        /*0080*/ 	.word	0x00000000


	//----- nvinfo : EIATTR_MIN_STACK_SIZE
	.align		4
.L_21:
        /*0084*/ 	.byte	0x04, 0x12
        /*0086*/ 	.short	(.L_23 - .L_22)
	.align		4
.L_22:
        /*0088*/ 	.word	index@(_Z13kern_mapRangeiPhhh)
        /*008c*/ 	.word	0x00000000
.L_23:


//--------------------- .nv.compat                --------------------------
	.section	.nv.compat,"",@"SHT_CUDA_COMPAT_INFO"
	.align	4
        /*0000*/ 	.byte	0x02, 0x09, 0x00, 0x00, 0x02, 0x02, 0x01, 0x00, 0x02, 0x05, 0x05, 0x00, 0x03, 0x07, 0x01, 0x01
        /*0010*/ 	.byte	0x02, 0x03, 0x00, 0x00, 0x02, 0x06, 0x01, 0x00, 0x04, 0x0b, 0x08, 0x00, 0x01, 0x00, 0x00, 0x00
        /*0020*/ 	.byte	0x00, 0x00, 0x00, 0x00


//--------------------- .nv.info._Z13kern_drawLineiPhP7ushort2tthS_hPt --------------------------
	.section	.nv.info._Z13kern_drawLineiPhP7ushort2tthS_hPt,"",@"SHT_CUDA_INFO"
	.sectionflags	@""
	.align	4


	//----- nvinfo : EIATTR_CUDA_API_VERSION
	.align		4
        /*0000*/ 	.byte	0x04, 0x37
        /*0002*/ 	.short	(.L_25 - .L_24)
.L_24:
        /*0004*/ 	.word	0x00000082


	//----- nvinfo : EIATTR_KPARAM_INFO
	.align		4
.L_25:
        /*0008*/ 	.byte	0x04, 0x17
        /*000a*/ 	.short	(.L_27 - .L_26)
.L_26:
        /*000c*/ 	.word	0x00000000
        /*0010*/ 	.short	0x0008
        /*0012*/ 	.short	0x0030
        /*0014*/ 	.byte	0x00, 0xf5, 0x21, 0x00


	//----- nvinfo : EIATTR_KPARAM_INFO
	.align		4
.L_27:
        /*0018*/ 	.byte	0x04, 0x17
        /*001a*/ 	.short	(.L_29 - .L_28)
.L_28:
        /*001c*/ 	.word	0x00000000
        /*0020*/ 	.short	0x0007
        /*0022*/ 	.short	0x0028
        /*0024*/ 	.byte	0x00, 0xf0, 0x05, 0x00


	//----- nvinfo : EIATTR_KPARAM_INFO
	.align		4
.L_29:
        /*0028*/ 	.byte	0x04, 0x17
        /*002a*/ 	.short	(.L_31 - .L_30)
.L_30:
        /*002c*/ 	.word	0x00000000
        /*0030*/ 	.short	0x0006
        /*0032*/ 	.short	0x0020
        /*0034*/ 	.byte	0x00, 0xf5, 0x21, 0x00


	//----- nvinfo : EIATTR_KPARAM_INFO
	.align		4
.L_31:
        /*0038*/ 	.byte	0x04, 0x17
        /*003a*/ 	.short	(.L_33 - .L_32)
.L_32:
        /*003c*/ 	.word	0x00000000
        /*0040*/ 	.short	0x0005
        /*0042*/ 	.short	0x001c
        /*0044*/ 	.byte	0x00, 0xf0, 0x05, 0x00


	//----- nvinfo : EIATTR_KPARAM_INFO
	.align		4
.L_33:
        /*0048*/ 	.byte	0x04, 0x17
        /*004a*/ 	.short	(.L_35 - .L_34)
.L_34:
        /*004c*/ 	.word	0x00000000
        /*0050*/ 	.short	0x0004
        /*0052*/ 	.short	0x001a
        /*0054*/ 	.byte	0x00, 0xf0, 0x09, 0x00


	//----- nvinfo : EIATTR_KPARAM_INFO
	.align		4
.L_35:
        /*0058*/ 	.byte	0x04, 0x17
        /*005a*/ 	.short	(.L_37 - .L_36)
.L_36:
        /*005c*/ 	.word	0x00000000
        /*0060*/ 	.short	0x0003
        /*0062*/ 	.short	0x0018
        /*0064*/ 	.byte	0x00, 0xf0, 0x09, 0x00


	//----- nvinfo : EIATTR_KPARAM_INFO
	.align		4
.L_37:
        /*0068*/ 	.byte	0x04, 0x17
        /*006a*/ 	.short	(.L_39 - .L_38)
.L_38:
        /*006c*/ 	.word	0x00000000
        /*0070*/ 	.short	0x0002
        /*0072*/ 	.short	0x0010
        /*0074*/ 	.byte	0x00, 0xf5, 0x21, 0x00


	//----- nvinfo : EIATTR_KPARAM_INFO
	.align		4
.L_39:
        /*0078*/ 	.byte	0x04, 0x17
        /*007a*/ 	.short	(.L_41 - .L_40)
.L_40:
        /*007c*/ 	.word	0x00000000
        /*0080*/ 	.short	0x0001
        /*0082*/ 	.short	0x0008
        /*0084*/ 	.byte	0x00, 0xf5, 0x21, 0x00


	//----- nvinfo : EIATTR_KPARAM_INFO
	.align		4
.L_41:
        /*0088*/ 	.byte	0x04, 0x17
        /*008a*/ 	.short	(.L_43 - .L_42)
.L_42:
        /*008c*/ 	.word	0x00000000
        /*0090*/ 	.short	0x0000
        /*0092*/ 	.short	0x0000
        /*0094*/ 	.byte	0x00, 0xf0, 0x11, 0x00


	//----- nvinfo : EIATTR_SPARSE_MMA_MASK
	.align		4
.L_43:
        /*0098*/ 	.byte	0x03, 0x50
        /*009a*/ 	.short	0x0000


	//----- nvinfo : EIATTR_MAXREG_COUNT
	.align		4
        /*009c*/ 	.byte	0x03, 0x1b
        /*009e*/ 	.short	0x00ff


	//----- nvinfo : EIATTR_MERCURY_ISA_VERSION
	.align		4
        /*00a0*/ 	.byte	0x03, 0x5f
        /*00a2*/ 	.short	0x0101


	//----- nvinfo : EIATTR_VRC_CTA_INIT_COUNT
	.align		4
        /*00a4*/ 	.byte	0x02, 0x4a
	.zero		1
	.zero		1


	//----- nvinfo : EIATTR_EXIT_INSTR_OFFSETS
	.align		4
        /*00a8*/ 	.byte	0x04, 0x1c
        /*00aa*/ 	.short	(.L_45 - .L_44)


	//   ....[0]....
.L_44:
        /*00ac*/ 	.word	0x00000070


	//   ....[1]....
        /*00b0*/ 	.word	0x00000250


	//   ....[2]....
        /*00b4*/ 	.word	0x00000dc0


	//   ....[3]....
        /*00b8*/ 	.word	0x00001bd0


	//   ....[4]....
        /*00bc*/ 	.word	0x00002980


	//   ....[5]....
        /*00c0*/ 	.word	0x000039f0


	//----- nvinfo : EIATTR_CRS_STACK_SIZE
	.align		4
.L_45:
        /*00c4*/ 	.byte	0x04, 0x1e
        /*00c6*/ 	.short	(.L_47 - .L_46)
.L_46:
        /*00c8*/ 	.word	0x00000000


	//----- nvinfo : EIATTR_CBANK_PARAM_SIZE
	.align		4
.L_47:
        /*00cc*/ 	.byte	0x03, 0x19
        /*00ce*/ 	.short	0x0038


	//----- nvinfo : EIATTR_PARAM_CBANK
	.align		4
        /*00d0*/ 	.byte	0x04, 0x0a
        /*00d2*/ 	.short	(.L_49 - .L_48)
	.align		4
.L_48:
        /*00d4*/ 	.word	index@(.nv.constant0._Z13kern_drawLineiPhP7ushort2tthS_hPt)
        /*00d8*/ 	.short	0x0380
        /*00da*/ 	.short	0x0038


	//----- nvinfo : EIATTR_SW_WAR
	.align		4
.L_49:
        /*00dc*/ 	.byte	0x04, 0x36
        /*00de*/ 	.short	(.L_51 - .L_50)
.L_50:
        /*00e0*/ 	.word	0x00000008
.L_51:


//--------------------- .nv.info._Z28kern_filterValidLineSegmentsiP7ushort2ttt --------------------------
	.section	.nv.info._Z28kern_filterValidLineSegmentsiP7ushort2ttt,"",@"SHT_CUDA_INFO"
	.sectionflags	@""
	.align	4


	//----- nvinfo : EIATTR_CUDA_API_VERSION
	.align		4
        /*0000*/ 	.byte	0x04, 0x37
        /*0002*/ 	.short	(.L_53 - .L_52)
.L_52:
        /*0004*/ 	.word	0x00000082


	//----- nvinfo : EIATTR_KPARAM_INFO
	.align		4
.L_53:
        /*0008*/ 	.byte	0x04, 0x17
        /*000a*/ 	.short	(.L_55 - .L_54)
.L_54:
        /*000c*/ 	.word	0x00000000
        /*0010*/ 	.short	0x0004
        /*0012*/ 	.short	0x0014
        /*0014*/ 	.byte	0x00, 0xf0, 0x09, 0x00


	//----- nvinfo : EIATTR_KPARAM_INFO
	.align		4
.L_55:
        /*0018*/ 	.byte	0x04, 0x17
        /*001a*/ 	.short	(.L_57 - .L_56)
.L_56:
        /*001c*/ 	.word	0x00000000
        /*0020*/ 	.short	0x0003
        /*0022*/ 	.short	0x0012
        /*0024*/ 	.byte	0x00, 0xf0, 0x09, 0x00


	//----- nvinfo : EIATTR_KPARAM_INFO
	.align		4
.L_57:
        /*0028*/ 	.byte	0x04, 0x17
        /*002a*/ 	.short	(.L_59 - .L_58)
.L_58:
        /*002c*/ 	.word	0x00000000
        /*0030*/ 	.short	0x0002
        /*0032*/ 	.short	0x0010
        /*0034*/ 	.byte	0x00, 0xf0, 0x09, 0x00


	//----- nvinfo : EIATTR_KPARAM_INFO
	.align		4
.L_59:
        /*0038*/ 	.byte	0x04, 0x17
        /*003a*/ 	.short	(.L_61 - .L_60)
.L_60:
        /*003c*/ 	.word	0x00000000
        /*0040*/ 	.short	0x0001
        /*0042*/ 	.short	0x0008
        /*0044*/ 	.byte	0x00, 0xf5, 0x21, 0x00


	//----- nvinfo : EIATTR_KPARAM_INFO
	.align		4
.L_61:
        /*0048*/ 	.byte	0x04, 0x17
        /*004a*/ 	.short	(.L_63 - .L_62)
.L_62:
        /*004c*/ 	.word	0x00000000
        /*0050*/ 	.short	0x0000
        /*0052*/ 	.short	0x0000
        /*0054*/ 	.byte	0x00, 0xf0, 0x11, 0x00


	//----- nvinfo : EIATTR_SPARSE_MMA_MASK
	.align		4
.L_63:
        /*0058*/ 	.byte	0x03, 0x50
        /*005a*/ 	.short	0x0000


	//----- nvinfo : EIATTR_MAXREG_COUNT
	.align		4
        /*005c*/ 	.byte	0x03, 0x1b
        /*005e*/ 	.short	0x00ff


	//----- nvinfo : EIATTR_MERCURY_ISA_VERSION
	.align		4
        /*0060*/ 	.byte	0x03, 0x5f
        /*0062*/ 	.short	0x0101


	//----- nvinfo : EIATTR_VRC_CTA_INIT_COUNT
	.align		4
        /*0064*/ 	.byte	0x02, 0x4a
	.zero		1
	.zero		1


	//----- nvinfo : EIATTR_EXIT_INSTR_OFFSETS
	.align		4
        /*0068*/ 	.byte	0x04, 0x1c
        /*006a*/ 	.short	(.L_65 - .L_64)


	//   ....[0]....
.L_64:
        /*006c*/ 	.word	0x00000070


	//   ....[1]....
        /*0070*/ 	.word	0x00000390


	//   ....[2]....
        /*0074*/ 	.word	0x00000510


	//   ....[3]....
        /*0078*/ 	.word	0x000006e0


	//----- nvinfo : EIATTR_CRS_STACK_SIZE
	.align		4
.L_65:
        /*007c*/ 	.byte	0x04, 0x1e
        /*007e*/ 	.short	(.L_67 - .L_66)
.L_66:
        /*0080*/ 	.word	0x00000000


	//----- nvinfo : EIATTR_CBANK_PARAM_SIZE
	.align		4
.L_67:
        /*0084*/ 	.byte	0x03, 0x19
        /*0086*/ 	.short	0x0016


	//----- nvinfo : EIATTR_PARAM_CBANK
	.align		4
        /*0088*/ 	.byte	0x04, 0x0a
        /*008a*/ 	.short	(.L_69 - .L_68)
	.align		4
.L_68:
        /*008c*/ 	.word	index@(.nv.constant0._Z28kern_filterValidLineSegmentsiP7ushort2ttt)
        /*0090*/ 	.short	0x0380
        /*0092*/ 	.short	0x0016


	//----- nvinfo : EIATTR_SW_WAR
	.align		4
.L_69:
        /*0094*/ 	.byte	0x04, 0x36
        /*0096*/ 	.short	(.L_71 - .L_70)
.L_70:
        /*0098*/ 	.word	0x00000008
.L_71:


//--------------------- .nv.info._Z13kern_mapRangeiPhhh --------------------------
	.section	.nv.info._Z13kern_mapRangeiPhhh,"",@"SHT_CUDA_INFO"
	.sectionflags	@""
	.align	4


	//----- nvinfo : EIATTR_CUDA_API_VERSION
	.align		4
        /*0000*/ 	.byte	0x04, 0x37
        /*0002*/ 	.short	(.L_73 - .L_72)
.L_72:
        /*0004*/ 	.word	0x00000082


	//----- nvinfo : EIATTR_KPARAM_INFO
	.align		4
.L_73:
        /*0008*/ 	.byte	0x04, 0x17
        /*000a*/ 	.short	(.L_75 - .L_74)
.L_74:
        /*000c*/ 	.word	0x00000000
        /*0010*/ 	.short	0x0003
        /*0012*/ 	.short	0x0011
        /*0014*/ 	.byte	0x00, 0xf0, 0x05, 0x00


	//----- nvinfo : EIATTR_KPARAM_INFO
	.align		4
.L_75:
        /*0018*/ 	.byte	0x04, 0x17
        /*001a*/ 	.short	(.L_77 - .L_76)
.L_76:
        /*001c*/ 	.word	0x00000000
        /*0020*/ 	.short	0x0002
        /*0022*/ 	.short	0x0010
        /*0024*/ 	.byte	0x00, 0xf0, 0x05, 0x00


	//----- nvinfo : EIATTR_KPARAM_INFO
	.align		4
.L_77:
        /*0028*/ 	.byte	0x04, 0x17
        /*002a*/ 	.short	(.L_79 - .L_78)
.L_78:
        /*002c*/ 	.word	0x00000000
        /*0030*/ 	.short	0x0001
        /*0032*/ 	.short	0x0008
        /*0034*/ 	.byte	0x00, 0xf5, 0x21, 0x00


	//----- nvinfo : EIATTR_KPARAM_INFO
	.align		4
.L_79:
        /*0038*/ 	.byte	0x04, 0x17
        /*003a*/ 	.short	(.L_81 - .L_80)
.L_80:
        /*003c*/ 	.word	0x00000000
        /*0040*/ 	.short	0x0000
        /*0042*/ 	.short	0x0000
        /*0044*/ 	.byte	0x00, 0xf0, 0x11, 0x00


	//----- nvinfo : EIATTR_SPARSE_MMA_MASK
	.align		4
.L_81:
        /*0048*/ 	.byte	0x03, 0x50
        /*004a*/ 	.short	0x0000


	//----- nvinfo : EIATTR_MAXREG_COUNT
	.align		4
        /*004c*/ 	.byte	0x03, 0x1b
        /*004e*/ 	.short	0x00ff


	//----- nvinfo : EIATTR_MERCURY_ISA_VERSION
	.align		4
        /*0050*/ 	.byte	0x03, 0x5f
        /*0052*/ 	.short	0x0101


	//----- nvinfo : EIATTR_VRC_CTA_INIT_COUNT
	.align		4
        /*0054*/ 	.byte	0x02, 0x4a
	.zero		1
	.zero		1


	//----- nvinfo : EIATTR_EXIT_INSTR_OFFSETS
	.align		4
        /*0058*/ 	.byte	0x04, 0x1c
        /*005a*/ 	.short	(.L_83 - .L_82)


	//   ....[0]....
.L_82:
        /*005c*/ 	.word	0x00000070


	//   ....[1]....
        /*0060*/ 	.word	0x00000150


	//----- nvinfo : EIATTR_CRS_STACK_SIZE
	.align		4
.L_83:
        /*0064*/ 	.byte	0x04, 0x1e
        /*0066*/ 	.short	(.L_85 - .L_84)
.L_84:
        /*0068*/ 	.word	0x00000000


	//----- nvinfo : EIATTR_CBANK_PARAM_SIZE
	.align		4
.L_85:
        /*006c*/ 	.byte	0x03, 0x19
        /*006e*/ 	.short	0x0012


	//----- nvinfo : EIATTR_PARAM_CBANK
	.align		4
        /*0070*/ 	.byte	0x04, 0x0a
        /*0072*/ 	.short	(.L_87 - .L_86)
	.align		4
.L_86:
        /*0074*/ 	.word	index@(.nv.constant0._Z13kern_mapRangeiPhhh)
        /*0078*/ 	.short	0x0380
        /*007a*/ 	.short	0x0012


	//----- nvinfo : EIATTR_SW_WAR
	.align		4
.L_87:
        /*007c*/ 	.byte	0x04, 0x36
        /*007e*/ 	.short	(.L_89 - .L_88)
.L_88:
        /*0080*/ 	.word	0x00000008
.L_89:


//--------------------- .nv.callgraph             --------------------------
	.section	.nv.callgraph,"",@"SHT_CUDA_CALLGRAPH"
	.align	4
	.sectionentsize	8
	.align		4
        /*0000*/ 	.word	0x00000000
	.align		4
        /*0004*/ 	.word	0xffffffff
	.align		4
        /*0008*/ 	.word	0x00000000
	.align		4
        /*000c*/ 	.word	0xfffffffe
	.align		4
        /*0010*/ 	.word	0x00000000
	.align		4
        /*0014*/ 	.word	0xfffffffd
	.align		4
        /*0018*/ 	.word	0x00000000
	.align		4
        /*001c*/ 	.word	0xfffffffc


//--------------------- .text._Z13kern_drawLineiPhP7ushort2tthS_hPt --------------------------
	.section	.text._Z13kern_drawLineiPhP7ushort2tthS_hPt,"ax",@progbits
	.align	128
        .global         _Z13kern_drawLineiPhP7ushort2tthS_hPt
        .type           _Z13kern_drawLineiPhP7ushort2tthS_hPt,@function
        .size           _Z13kern_drawLineiPhP7ushort2tthS_hPt,(.L_x_78 - _Z13kern_drawLineiPhP7ushort2tthS_hPt)
        .other          _Z13kern_drawLineiPhP7ushort2tthS_hPt,@"STO_CUDA_ENTRY STV_DEFAULT"
_Z13kern_drawLineiPhP7ushort2tthS_hPt:
.text._Z13kern_drawLineiPhP7ushort2tthS_hPt:
[----:B------:R-:W-:Y:S01]  /*0000*/  LDC R1, c[0x0][0x37c] ;  /* 0x0000df00ff017b82 */ /* 0x000fe20000000800 */
[----:B------:R-:W0:Y:S07]  /*0010*/  S2R R3, SR_TID.X ;  /* 0x0000000000037919 */ /* 0x000e2e0000002100 */
[----:B------:R-:W0:Y:S01]  /*0020*/  S2UR UR4, SR_CTAID.X ;  /* 0x00000000000479c3 */ /* 0x000e220000002500 */
[----:B------:R-:W1:Y:S07]  /*0030*/  LDCU UR5, c[0x0][0x380] ;  /* 0x00007000ff0577ac */ /* 0x000e6e0008000800 */
[----:B------:R-:W0:Y:S02]  /*0040*/  LDC R10, c[0x0][0x360] ;  /* 0x0000d800ff0a7b82 */ /* 0x000e240000000800 */
[----:B0-----:R-:W-:-:S05]  /*0050*/  IMAD R10, R10, UR4, R3 ;  /* 0x000000040a0a7c24 */ /* 0x001fca000f8e0203 */
[----:B-1----:R-:W-:-:S13]  /*0060*/  ISETP.GE.U32.AND P0, PT, R10, UR5, PT ;  /* 0x000000050a007c0c */ /* 0x002fda000bf06070 */
[----:B------:R-:W-:Y:S05]  /*0070*/  @P0 EXIT ;  /* 0x000000000000094d */ /* 0x000fea0003800000 */
[----:B------:R-:W0:Y:S01]  /*0080*/  LDC.64 R4, c[0x0][0x390] ;  /* 0x0000e400ff047b82 */ /* 0x000e220000000a00 */
[----:B------:R-:W1:Y:S01]  /*0090*/  LDCU.64 UR8, c[0x0][0x358] ;  /* 0x00006b00ff0877ac */ /* 0x000e620008000a00 */
[----:B------:R-:W-:-:S04]  /*00a0*/  IMAD.SHL.U32 R3, R10, 0x2, RZ ;  /* 0x000000020a037824 */ /* 0x000fc800078e00ff */
[----:B0-----:R-:W-:-:S05]  /*00b0*/  IMAD.WIDE.U32 R4, R3, 0x4, R4 ;  /* 0x0000000403047825 */ /* 0x001fca00078e0004 */
[----:B-1----:R-:W2:Y:S04]  /*00c0*/  LDG.E R2, desc[UR8][R4.64] ;  /* 0x0000000804027981 */ /* 0x002ea8000c1e1900 */
[----:B------:R-:W3:Y:S01]  /*00d0*/  LDG.E R0, desc[UR8][R4.64+0x4] ;  /* 0x0000040804007981 */ /* 0x000ee2000c1e1900 */
[----:B------:R-:W0:Y:S02]  /*00e0*/  LDCU.U16 UR4, c[0x0][0x39a] ;  /* 0x00007340ff0477ac */ /* 0x000e240008000400 */
[----:B0-----:R-:W-:Y:S01]  /*00f0*/  IMAD R10, R10, UR4, RZ ;  /* 0x000000040a0a7c24 */ /* 0x001fe2000f8e02ff */
[----:B--2---:R-:W-:Y:S02]  /*0100*/  PRMT R3, R2, 0x7632, R3 ;  /* 0x0000763202037816 */ /* 0x004fe40000000003 */
[----:B---3--:R-:W-:-:S02]  /*0110*/  PRMT R5, R0, 0x7632, R5 ;  /* 0x0000763200057816 */ /* 0x008fc40000000005 */
[----:B------:R-:W-:Y:S02]  /*0120*/  VIMNMX.U16x2 R6, PT, PT, R2, R0, PT ;  /* 0x0000000002067248 */ /* 0x000fe40003fe0200 */
[----:B------:R-:W-:Y:S02]  /*0130*/  VIMNMX.U16x2 R8, PT, PT, R3, R5, PT ;  /* 0x0000000503087248 */ /* 0x000fe40003fe0200 */
[----:B------:R-:W-:Y:S02]  /*0140*/  PRMT R3, R6, 0x7610, R3 ;  /* 0x0000761006037816 */ /* 0x000fe40000000003 */
[----:B------:R-:W-:Y:S02]  /*0150*/  PRMT R5, R2, 0x7632, R5 ;  /* 0x0000763202057816 */ /* 0x000fe40000000005 */
[----:B------:R-:W-:Y:S02]  /*0160*/  PRMT R7, R0, 0x7632, R7 ;  /* 0x0000763200077816 */ /* 0x000fe40000000007 */
[----:B------:R-:W-:-:S02]  /*0170*/  PRMT R6, R8, 0x7610, R6 ;  /* 0x0000761008067816 */ /* 0x000fc40000000006 */
[----:B------:R-:W-:Y:S01]  /*0180*/  VIMNMX.U16x2 R7, PT, PT, R5, R7, !PT ;  /* 0x0000000705077248 */ /* 0x000fe20007fe0200 */
[--C-:B------:R-:W-:Y:S01]  /*0190*/  IMAD.MOV R5, RZ, RZ, -R3.reuse ;  /* 0x000000ffff057224 */ /* 0x100fe200078e0a03 */
[----:B------:R-:W-:Y:S01]  /*01a0*/  VIMNMX.U16x2 R0, PT, PT, R2, R0, !PT ;  /* 0x0000000002007248 */ /* 0x000fe20007fe0200 */
[----:B------:R-:W-:Y:S01]  /*01b0*/  IMAD.MOV R4, RZ, RZ, -R6 ;  /* 0x000000ffff047224 */ /* 0x000fe200078e0a06 */
[----:B------:R-:W-:Y:S02]  /*01c0*/  PRMT R3, R7, 0x7610, R3 ;  /* 0x0000761007037816 */ /* 0x000fe40000000003 */
[----:B------:R-:W-:Y:S02]  /*01d0*/  PRMT R5, R5, 0x7710, RZ ;  /* 0x0000771005057816 */ /* 0x000fe400000000ff */
[----:B------:R-:W-:-:S03]  /*01e0*/  PRMT R4, R4, 0x7710, RZ ;  /* 0x0000771004047816 */ /* 0x000fc600000000ff */
[----:B------:R-:W-:Y:S02]  /*01f0*/  IMAD.IADD R0, R0, 0x1, R5 ;  /* 0x0000000100007824 */ /* 0x000fe400078e0205 */
[----:B------:R-:W-:-:S03]  /*0200*/  IMAD.IADD R3, R3, 0x1, R4 ;  /* 0x0000000103037824 */ /* 0x000fc600078e0204 */
[----:B------:R-:W-:Y:S02]  /*0210*/  LOP3.LUT R12, R0, 0xffff, RZ, 0xc0, !PT ;  /* 0x0000ffff000c7812 */ /* 0x000fe400078ec0ff */
[----:B------:R-:W-:-:S04]  /*0220*/  LOP3.LUT R11, R3, 0xffff, RZ, 0xc0, !PT ;  /* 0x0000ffff030b7812 */ /* 0x000fc800078ec0ff */
[----:B------:R-:W-:-:S04]  /*0230*/  VIMNMX.U32 R9, PT, PT, R12, R11, !PT ;  /* 0x0000000b0c097248 */ /* 0x000fc80007fe0000 */
[----:B------:R-:W-:-:S13]  /*0240*/  ISETP.NE.AND P0, PT, R9, 0xffff, PT ;  /* 0x0000ffff0900780c */ /* 0x000fda0003f05270 */
[----:B------:R-:W-:Y:S05]  /*0250*/  @!P0 EXIT ;  /* 0x000000000000894d */ /* 0x000fea0003800000 */
[----:B------:R-:W0:Y:S01]  /*0260*/  LDCU.U8 UR5, c[0x0][0x39c] ;  /* 0x00007380ff0577ac */ /* 0x000e220008000000 */
[----:B------:R-:W-:Y:S01]  /*0270*/  VIADD R9, R9, 0x1 ;  /* 0x0000000109097836 */ /* 0x000fe20000000000 */
[----:B------:R-:W-:Y:S01]  /*0280*/  PRMT R8, R2, 0x7632, R8 ;  /* 0x0000763202087816 */ /* 0x000fe20000000008 */
[----:B------:R-:W-:Y:S01]  /*0290*/  IMAD.MOV.U32 R7, RZ, RZ, 0x42c80000 ;  /* 0x42c80000ff077424 */ /* 0x000fe200078e00ff */
[----:B------:R-:W1:Y:S02]  /*02a0*/  LDCU.U8 UR6, c[0x0][0x3a8] ;  /* 0x00007500ff0677ac */ /* 0x000e640008000000 */
[----:B------:R-:W-:Y:S01]  /*02b0*/  LOP3.LUT R6, R9, 0xffff, RZ, 0xc0, !PT ;  /* 0x0000ffff09067812 */ /* 0x000fe200078ec0ff */
[----:B0-----:R-:W-:-:S04]  /*02c0*/  UPRMT UR4, UR5, 0x9910, URZ ;  /* 0x0000991005047896 */ /* 0x001fc800080000ff */
[----:B------:R-:W-:Y:S02]  /*02d0*/  UISETP.NE.AND UP0, UPT, UR4, 0x1, UPT ;  /* 0x000000010400788c */ /* 0x000fe4000bf05270 */
[----:B-1----:R-:W-:-:S07]  /*02e0*/  UIADD3 UR7, UPT, UPT, UR6, -0x1, URZ ;  /* 0xffffffff06077890 */ /* 0x002fce000fffe0ff */
[----:B------:R-:W-:Y:S05]  /*02f0*/  BRA.U UP0, `(.L_x_0) ;  /* 0x00000019003c7547 */ /* 0x000fea000b800000 */
[----:B------:R-:W-:-:S04]  /*0300*/  UPRMT UR4, UR6, 0x9910, URZ ;  /* 0x0000991006047896 */ /* 0x000fc800080000ff */
[----:B------:R-:W-:-:S09]  /*0310*/  UISETP.NE.AND UP0, UPT, UR4, 0x1, UPT ;  /* 0x000000010400788c */ /* 0x000fd2000bf05270 */
[----:B------:R-:W-:Y:S05]  /*0320*/  BRA.U UP0, `(.L_x_1) ;  /* 0x0000000900ac7547 */ /* 0x000fea000b800000 */
[----:B------:R-:W-:Y:S01]  /*0330*/  VIMNMX.U32 R25, PT, PT, R6, 0x1, !PT ;  /* 0x0000000106197848 */ /* 0x000fe20007fe0000 */
[----:B------:R-:W-:-:S06]  /*0340*/  UMOV UR4, URZ ;  /* 0x000000ff00047c82 */ /* 0x000fcc0008000000 */
.L_x_10:
[----:B0123--:R-:W0:Y:S08]  /*0350*/  LDC.64 R14, c[0x0][0x3b0] ;  /* 0x0000ec00ff0e7b82 */ /* 0x00fe300000000a00 */
[----:B------:R-:W1:Y:S01]  /*0360*/  LDC.64 R4, c[0x0][0x3a0] ;  /* 0x0000e800ff047b82 */ /* 0x000e620000000a00 */
[----:B0-----:R-:W2:Y:S04]  /*0370*/  LDG.E.U16 R14, desc[UR8][R14.64] ;  /* 0x000000080e0e7981 */ /* 0x001ea8000c1e1500 */
[----:B-1----:R0:W3:Y:S01]  /*0380*/  LDG.E.U8 R0, desc[UR8][R4.64] ;  /* 0x0000000804007981 */ /* 0x0020e2000c1e1100 */
[----:B------:R-:W1:Y:S01]  /*0390*/  I2F.U16.RP R7, R9 ;  /* 0x0000000900077306 */ /* 0x000e620000109000 */
[----:B------:R-:W-:-:S02]  /*03a0*/  IMAD.MOV R3, RZ, RZ, -R6 ;  /* 0x000000ffff037224 */ /* 0x000fc400078e0a06 */
[----:B------:R-:W-:-:S05]  /*03b0*/  IMAD R13, R11, UR4, RZ ;  /* 0x000000040b0d7c24 */ /* 0x000fca000f8e02ff */
[----:B-1----:R-:W1:Y:S02]  /*03c0*/  MUFU.RCP R7, R7 ;  /* 0x0000000700077308 */ /* 0x002e640000001000 */
[----:B-1----:R-:W-:-:S06]  /*03d0*/  VIADD R16, R7, 0xffffffe ;  /* 0x0ffffffe07107836 */ /* 0x002fcc0000000000 */
[----:B------:R1:W4:Y:S02]  /*03e0*/  F2I.FTZ.U32.TRUNC.NTZ R17, R16 ;  /* 0x0000001000117305 */ /* 0x000324000021f000 */
[----:B-1----:R-:W-:Y:S02]  /*03f0*/  IMAD.MOV.U32 R16, RZ, RZ, RZ ;  /* 0x000000ffff107224 */ /* 0x002fe400078e00ff */
[----:B----4-:R-:W-:-:S04]  /*0400*/  IMAD R3, R3, R17, RZ ;  /* 0x0000001103037224 */ /* 0x010fc800078e02ff */
[----:B------:R-:W-:-:S04]  /*0410*/  IMAD.HI.U32 R18, R17, R3, R16 ;  /* 0x0000000311127227 */ /* 0x000fc800078e0010 */
[----:B------:R-:W-:Y:S02]  /*0420*/  IMAD R3, R12, UR4, RZ ;  /* 0x000000040c037c24 */ /* 0x000fe4000f8e02ff */
[----:B0-----:R-:W-:-:S04]  /*0430*/  IMAD.HI.U32 R4, R18, R13, RZ ;  /* 0x0000000d12047227 */ /* 0x001fc800078e00ff */
[----:B------:R-:W-:Y:S01]  /*0440*/  IMAD.HI.U32 R18, R18, R3, RZ ;  /* 0x0000000312127227 */ /* 0x000fe200078e00ff */
[----:B------:R-:W-:-:S05]  /*0450*/  IADD3 R5, PT, PT, -R4, RZ, RZ ;  /* 0x000000ff04057210 */ /* 0x000fca0007ffe1ff */
[----:B------:R-:W-:Y:S02]  /*0460*/  IMAD R13, R6, R5, R13 ;  /* 0x00000005060d7224 */ /* 0x000fe400078e020d */
[----:B------:R-:W-:-:S03]  /*0470*/  IMAD.MOV R5, RZ, RZ, -R18 ;  /* 0x000000ffff057224 */ /* 0x000fc600078e0a12 */
[-C--:B------:R-:W-:Y:S01]  /*0480*/  ISETP.GE.U32.AND P2, PT, R13, R6.reuse, PT ;  /* 0x000000060d00720c */ /* 0x080fe20003f46070 */
[----:B------:R-:W-:Y:S01]  /*0490*/  IMAD R3, R6, R5, R3 ;  /* 0x0000000506037224 */ /* 0x000fe200078e0203 */
[----:B------:R-:W-:-:S04]  /*04a0*/  LOP3.LUT R5, RZ, R6, RZ, 0x33, !PT ;  /* 0x00000006ff057212 */ /* 0x000fc800078e33ff */
[----:B------:R-:W-:-:S07]  /*04b0*/  ISETP.GE.U32.AND P0, PT, R3, R6, PT ;  /* 0x000000060300720c */ /* 0x000fce0003f06070 */
[--C-:B------:R-:W-:Y:S02]  /*04c0*/  @P2 IMAD.IADD R13, R13, 0x1, -R6.reuse ;  /* 0x000000010d0d2824 */ /* 0x100fe400078e0a06 */
[----:B------:R-:W-:Y:S01]  /*04d0*/  @P2 VIADD R4, R4, 0x1 ;  /* 0x0000000104042836 */ /* 0x000fe20000000000 */
[----:B------:R-:W-:Y:S02]  /*04e0*/  ISETP.NE.U32.AND P2, PT, R6, RZ, PT ;  /* 0x000000ff0600720c */ /* 0x000fe40003f45070 */
[----:B------:R-:W-:Y:S01]  /*04f0*/  ISETP.GE.U32.AND P3, PT, R13, R6, PT ;  /* 0x000000060d00720c */ /* 0x000fe20003f66070 */
[----:B------:R-:W-:Y:S02]  /*0500*/  @P0 IMAD.IADD R3, R3, 0x1, -R6 ;  /* 0x0000000103030824 */ /* 0x000fe400078e0a06 */
[----:B------:R-:W-:-:S03]  /*0510*/  @P0 VIADD R18, R18, 0x1 ;  /* 0x0000000112120836 */ /* 0x000fc60000000000 */
[----:B------:R-:W-:-:S07]  /*0520*/  ISETP.GE.U32.AND P1, PT, R3, R6, PT ;  /* 0x000000060300720c */ /* 0x000fce0003f26070 */
[----:B------:R-:W-:-:S05]  /*0530*/  @P3 VIADD R4, R4, 0x1 ;  /* 0x0000000104043836 */ /* 0x000fca0000000000 */
[----:B------:R-:W-:Y:S01]  /*0540*/  SEL R3, R5, R4, !P2 ;  /* 0x0000000405037207 */ /* 0x000fe20005000000 */
[----:B------:R-:W-:-:S04]  /*0550*/  @P1 VIADD R18, R18, 0x1 ;  /* 0x0000000112121836 */ /* 0x000fc80000000000 */
[----:B------:R-:W-:Y:S01]  /*0560*/  IMAD.IADD R3, R3, 0x1, R8 ;  /* 0x0000000103037824 */ /* 0x000fe200078e0208 */
[----:B------:R-:W-:-:S05]  /*0570*/  SEL R5, R5, R18, !P2 ;  /* 0x0000001205057207 */ /* 0x000fca0005000000 */
[----:B------:R-:W-:Y:S01]  /*0580*/  IMAD.IADD R5, R2, 0x1, R5 ;  /* 0x0000000102057824 */ /* 0x000fe200078e0205 */
[----:B--2---:R-:W-:-:S06]  /*0590*/  I2FP.F32.U32 R14, R14 ;  /* 0x0000000e000e7245 */ /* 0x004fcc0000201000 */
[----:B------:R-:W0:Y:S01]  /*05a0*/  F2I.NTZ R14, R14 ;  /* 0x0000000e000e7305 */ /* 0x000e220000203100 */
[----:B---3--:R-:W-:-:S07]  /*05b0*/  I2FP.F32.U32 R24, R0 ;  /* 0x0000000000187245 */ /* 0x008fce0000201000 */
[----:B------:R-:W1:Y:S01]  /*05c0*/  F2I.NTZ R24, R24 ;  /* 0x0000001800187305 */ /* 0x000e620000203100 */
[----:B0-----:R-:W-:-:S05]  /*05d0*/  VIADD R22, R14, 0xff ;  /* 0x000000ff0e167836 */ /* 0x001fca0000000000 */
[----:B------:R-:W-:-:S04]  /*05e0*/  LOP3.LUT R20, R22, 0xff, RZ, 0xc0, !PT ;  /* 0x000000ff16147812 */ /* 0x000fc800078ec0ff */
[C---:B------:R-:W-:Y:S01]  /*05f0*/  IADD3 R21, PT, PT, -R20.reuse, 0x1, RZ ;  /* 0x0000000114157810 */ /* 0x040fe20007ffe1ff */
[----:B------:R-:W-:Y:S01]  /*0600*/  IMAD.IADD R0, R3, 0x1, -R20 ;  /* 0x0000000103007824 */ /* 0x000fe200078e0a14 */
[C---:B------:R-:W-:Y:S01]  /*0610*/  IADD3 R4, PT, PT, -R20.reuse, RZ, RZ ;  /* 0x000000ff14047210 */ /* 0x040fe20007ffe1ff */
[----:B------:R-:W-:Y:S02]  /*0620*/  IMAD R23, R20, R20, RZ ;  /* 0x0000001414177224 */ /* 0x000fe400078e02ff */
[C---:B------:R-:W-:Y:S02]  /*0630*/  VIADD R7, R0.reuse, 0x1 ;  /* 0x0000000100077836 */ /* 0x040fe40000000000 */
[----:B-1----:R-:W-:-:S07]  /*0640*/  VIADD R13, R0, 0x2 ;  /* 0x00000002000d7836 */ /* 0x002fce0000000000 */
.L_x_9:
[----:B0-----:R-:W0:Y:S01]  /*0650*/  LDCU UR5, c[0x0][0x398] ;  /* 0x00007300ff0577ac */ /* 0x001e220008000800 */
[----:B------:R-:W-:Y:S01]  /*0660*/  IMAD.IADD R19, R5, 0x1, R4 ;  /* 0x0000000105137824 */ /* 0x000fe200078e0204 */
[----:B-1----:R-:W-:Y:S01]  /*0670*/  LOP3.LUT R17, R0, 0xffff, RZ, 0xc0, !PT ;  /* 0x0000ffff00117812 */ /* 0x002fe200078ec0ff */
[C---:B------:R-:W-:Y:S01]  /*0680*/  IMAD R18, R4.reuse, R4, RZ ;  /* 0x0000000404127224 */ /* 0x040fe200078e02ff */
[----:B------:R-:W1:Y:S01]  /*0690*/  LDCU.U16 UR6, c[0x0][0x39a] ;  /* 0x00007340ff0677ac */ /* 0x000e620008000400 */
[----:B------:R-:W-:Y:S01]  /*06a0*/  ISETP.NE.AND P3, PT, R4, R20, PT ;  /* 0x000000140400720c */ /* 0x000fe20003f65270 */
[----:B------:R-:W-:Y:S01]  /*06b0*/  IMAD.MOV.U32 R26, RZ, RZ, R21 ;  /* 0x000000ffff1a7224 */ /* 0x000fe200078e0015 */
[----:B------:R-:W-:Y:S01]  /*06c0*/  LOP3.LUT R19, R19, 0xffff, RZ, 0xc0, !PT ;  /* 0x0000ffff13137812 */ /* 0x000fe200078ec0ff */
[----:B--23--:R-:W-:Y:S01]  /*06d0*/  IMAD.IADD R14, R23, 0x1, R18 ;  /* 0x00000001170e7824 */ /* 0x00cfe200078e0212 */
[----:B------:R-:W-:-:S04]  /*06e0*/  ISETP.GE.U32.AND P4, PT, R20, 0x2, PT ;  /* 0x000000021400780c */ /* 0x000fc80003f86070 */
[----:B------:R-:W-:Y:S01]  /*06f0*/  LOP3.LUT R14, R14, 0xffff, RZ, 0xc0, !PT ;  /* 0x0000ffff0e0e7812 */ /* 0x000fe200078ec0ff */
[----:B0-----:R-:W-:-:S06]  /*0700*/  ULOP3.LUT UR5, UR5, 0xffff, URZ, 0xc0, !UPT ;  /* 0x0000ffff05057892 */ /* 0x001fcc000f8ec0ff */
[----:B------:R-:W-:-:S04]  /*0710*/  ISETP.GE.U32.AND P2, PT, R19, UR5, PT ;  /* 0x0000000513007c0c */ /* 0x000fc8000bf46070 */
[----:B-1----:R-:W-:-:S04]  /*0720*/  ISETP.GE.U32.OR P0, PT, R17, UR6, P2 ;  /* 0x0000000611007c0c */ /* 0x002fc80009706470 */
[----:B------:R-:W-:-:S13]  /*0730*/  ISETP.GT.U32.OR P0, PT, R14, R23, P0 ;  /* 0x000000170e00720c */ /* 0x000fda0000704470 */
[----:B------:R-:W0:Y:S01]  /*0740*/  @!P0 LDC.64 R14, c[0x0][0x388] ;  /* 0x0000e200ff0e8b82 */ /* 0x000e220000000a00 */
[----:B------:R-:W-:-:S04]  /*0750*/  @!P0 IMAD.IADD R16, R10, 0x1, R17 ;  /* 0x000000010a108824 */ /* 0x000fc800078e0211 */
[----:B------:R-:W-:-:S05]  /*0760*/  @!P0 IMAD R17, R16, UR5, R19 ;  /* 0x0000000510118c24 */ /* 0x000fca000f8e0213 */
[----:B0-----:R-:W-:-:S05]  /*0770*/  @!P0 IADD3 R14, P1, PT, R17, R14, RZ ;  /* 0x0000000e110e8210 */ /* 0x001fca0007f3e0ff */
[----:B------:R-:W-:Y:S01]  /*0780*/  @!P0 IMAD.X R15, RZ, RZ, R15, P1 ;  /* 0x000000ffff0f8224 */ /* 0x000fe200008e060f */
[----:B------:R-:W-:-:S04]  /*0790*/  LOP3.LUT P1, RZ, R22, 0x1, RZ, 0xc0, !PT ;  /* 0x0000000116ff7812 */ /* 0x000fc8000782c0ff */
[----:B------:R0:W-:Y:S09]  /*07a0*/  @!P0 STG.E.U8 desc[UR8][R14.64], R24 ;  /* 0x000000180e008986 */ /* 0x0001f2000c101108 */
[----:B------:R-:W-:Y:S05]  /*07b0*/  @!P1 BRA `(.L_x_2) ;  /* 0x0000000000609947 */ /* 0x000fea0003800000 */
[--C-:B0-----:R-:W-:Y:S01]  /*07c0*/  IMAD R14, R21, R21, R18.reuse ;  /* 0x00000015150e7224 */ /* 0x101fe200078e0212 */
[----:B------:R-:W-:Y:S02]  /*07d0*/  LOP3.LUT R17, R7, 0xffff, RZ, 0xc0, !PT ;  /* 0x0000ffff07117812 */ /* 0x000fe400078ec0ff */
[----:B------:R-:W-:Y:S02]  /*07e0*/  IADD3 R27, PT, PT, -R20, 0x2, RZ ;  /* 0x00000002141b7810 */ /* 0x000fe40007ffe1ff */
[----:B------:R-:W-:Y:S02]  /*07f0*/  ISETP.GE.U32.OR P0, PT, R17, UR6, P2 ;  /* 0x0000000611007c0c */ /* 0x000fe40009706470 */
[----:B------:R-:W-:Y:S01]  /*0800*/  LOP3.LUT R14, R14, 0xffff, RZ, 0xc0, !PT ;  /* 0x0000ffff0e0e7812 */ /* 0x000fe200078ec0ff */
[----:B------:R-:W-:Y:S01]  /*0810*/  IMAD R16, R27, R27, R18 ;  /* 0x0000001b1b107224 */ /* 0x000fe200078e0212 */
[----:B------:R-:W-:Y:S02]  /*0820*/  LOP3.LUT R27, R13, 0xffff, RZ, 0xc0, !PT ;  /* 0x0000ffff0d1b7812 */ /* 0x000fe400078ec0ff */
[----:B------:R-:W-:-:S02]  /*0830*/  ISETP.GT.U32.OR P0, PT, R14, R23, P0 ;  /* 0x000000170e00720c */ /* 0x000fc40000704470 */
[----:B------:R-:W-:Y:S02]  /*0840*/  ISETP.GE.U32.OR P1, PT, R27, UR6, P2 ;  /* 0x000000061b007c0c */ /* 0x000fe40009726470 */
[----:B------:R-:W-:-:S04]  /*0850*/  LOP3.LUT R16, R16, 0xffff, RZ, 0xc0, !PT ;  /* 0x0000ffff10107812 */ /* 0x000fc800078ec0ff */
[----:B------:R-:W-:-:S05]  /*0860*/  ISETP.GT.U32.OR P1, PT, R16, R23, P1 ;  /* 0x000000171000720c */ /* 0x000fca0000f24470 */
[----:B------:R-:W0:Y:S01]  /*0870*/  @!P0 LDC.64 R14, c[0x0][0x388] ;  /* 0x0000e200ff0e8b82 */ /* 0x000e220000000a00 */
[----:B------:R-:W-:-:S04]  /*0880*/  @!P0 IMAD.IADD R16, R10, 0x1, R17 ;  /* 0x000000010a108824 */ /* 0x000fc800078e0211 */
[----:B------:R-:W-:-:S03]  /*0890*/  @!P0 IMAD R17, R16, UR5, R19 ;  /* 0x0000000510118c24 */ /* 0x000fc6000f8e0213 */
[----:B------:R-:W-:-:S04]  /*08a0*/  @!P1 IMAD.IADD R26, R10, 0x1, R27 ;  /* 0x000000010a1a9824 */ /* 0x000fc800078e021b */
[----:B------:R-:W-:Y:S01]  /*08b0*/  @!P1 IMAD R27, R26, UR5, R19 ;  /* 0x000000051a1b9c24 */ /* 0x000fe2000f8e0213 */
[----:B------:R-:W-:Y:S02]  /*08c0*/  IADD3 R26, PT, PT, -R20, 0x3, RZ ;  /* 0x00000003141a7810 */ /* 0x000fe40007ffe1ff */
[----:B0-----:R-:W-:Y:S02]  /*08d0*/  @!P0 IADD3 R14, P5, PT, R17, R14, RZ ;  /* 0x0000000e110e8210 */ /* 0x001fe40007fbe0ff */
[----:B------:R-:W0:Y:S02]  /*08e0*/  @!P1 LDC.64 R16, c[0x0][0x388] ;  /* 0x0000e200ff109b82 */ /* 0x000e240000000a00 */
[----:B------:R-:W-:-:S05]  /*08f0*/  @!P0 IADD3.X R15, PT, PT, RZ, R15, RZ, P5, !PT ;  /* 0x0000000fff0f8210 */ /* 0x000fca0002ffe4ff */
[----:B------:R1:W-:Y:S01]  /*0900*/  @!P0 STG.E.U8 desc[UR8][R14.64], R24 ;  /* 0x000000180e008986 */ /* 0x0003e2000c101108 */
[----:B0-----:R-:W-:-:S05]  /*0910*/  @!P1 IADD3 R16, P6, PT, R27, R16, RZ ;  /* 0x000000101b109210 */ /* 0x001fca0007fde0ff */
[----:B------:R-:W-:-:S05]  /*0920*/  @!P1 IMAD.X R17, RZ, RZ, R17, P6 ;  /* 0x000000ffff119224 */ /* 0x000fca00030e0611 */
[----:B------:R1:W-:Y:S03]  /*0930*/  @!P1 STG.E.U8 desc[UR8][R16.64], R24 ;  /* 0x0000001810009986 */ /* 0x0003e6000c101108 */
.L_x_2:
[----:B------:R-:W-:Y:S01]  /*0940*/  VIADD R4, R4, 0x1 ;  /* 0x0000000104047836 */ /* 0x000fe20000000000 */
[----:B------:R-:W-:Y:S06]  /*0950*/  @!P4 BRA `(.L_x_3) ;  /* 0x00000004000cc947 */ /* 0x000fec0003800000 */
[C---:B-1----:R-:W-:Y:S02]  /*0960*/  VIADD R17, R26.reuse, 0x1 ;  /* 0x000000011a117836 */ /* 0x042fe40000000000 */
[----:B------:R-:W-:-:S07]  /*0970*/  IMAD.IADD R16, R26, 0x1, -R20 ;  /* 0x000000011a107824 */ /* 0x000fce00078e0a14 */
.L_x_8:
[C---:B0123--:R-:W-:Y:S02]  /*0980*/  VIADD R15, R17.reuse, 0xffffffff ;  /* 0xffffffff110f7836 */ /* 0x04ffe40000000000 */
[--C-:B------:R-:W-:Y:S02]  /*0990*/  IMAD R14, R17, R17, R18.reuse ;  /* 0x00000011110e7224 */ /* 0x100fe400078e0212 */
[----:B------:R-:W-:Y:S02]  /*09a0*/  IMAD R15, R15, R15, R18 ;  /* 0x0000000f0f0f7224 */ /* 0x000fe400078e0212 */
[----:B------:R-:W-:Y:S01]  /*09b0*/  VIADD R16, R16, 0x4 ;  /* 0x0000000410107836 */ /* 0x000fe20000000000 */
[----:B------:R-:W-:Y:S02]  /*09c0*/  LOP3.LUT R28, R14, 0xffff, RZ, 0xc0, !PT ;  /* 0x0000ffff0e1c7812 */ /* 0x000fe400078ec0ff */
[----:B------:R-:W-:Y:S01]  /*09d0*/  LOP3.LUT R14, R15, 0xffff, RZ, 0xc0, !PT ;  /* 0x0000ffff0f0e7812 */ /* 0x000fe200078ec0ff */
[----:B------:R-:W-:Y:S01]  /*09e0*/  VIADD R15, R17, 0x2 ;  /* 0x00000002110f7836 */ /* 0x000fe20000000000 */
[----:B------:R-:W-:-:S02]  /*09f0*/  ISETP.GT.U32.AND P5, PT, R28, R23, PT ;  /* 0x000000171c00720c */ /* 0x000fc40003fa4070 */
[----:B------:R-:W-:Y:S01]  /*0a00*/  ISETP.GT.U32.AND P4, PT, R14, R23, PT ;  /* 0x000000170e00720c */ /* 0x000fe20003f84070 */
[----:B------:R-:W-:Y:S02]  /*0a10*/  IMAD R14, R17, R17, R17 ;  /* 0x00000011110e7224 */ /* 0x000fe400078e0211 */
[----:B------:R-:W-:-:S03]  /*0a20*/  IMAD R15, R15, R15, R18 ;  /* 0x0000000f0f0f7224 */ /* 0x000fc600078e0212 */
[----:B------:R-:W-:Y:S02]  /*0a30*/  IADD3 R14, PT, PT, R18, R17, R14 ;  /* 0x00000011120e7210 */ /* 0x000fe40007ffe00e */
[----:B------:R-:W-:-:S03]  /*0a40*/  LOP3.LUT R28, R15, 0xffff, RZ, 0xc0, !PT ;  /* 0x0000ffff0f1c7812 */ /* 0x000fc600078ec0ff */
[----:B------:R-:W-:Y:S01]  /*0a50*/  VIADD R14, R14, 0x1 ;  /* 0x000000010e0e7836 */ /* 0x000fe20000000000 */
[----:B------:R-:W-:-:S04]  /*0a60*/  ISETP.GT.U32.AND P0, PT, R28, R23, PT ;  /* 0x000000171c00720c */ /* 0x000fc80003f04070 */
[----:B------:R-:W-:-:S04]  /*0a70*/  LOP3.LUT R14, R14, 0xffff, RZ, 0xc0, !PT ;  /* 0x0000ffff0e0e7812 */ /* 0x000fc800078ec0ff */
[----:B------:R-:W-:Y:S01]  /*0a80*/  ISETP.GT.U32.AND P1, PT, R14, R23, PT ;  /* 0x000000170e00720c */ /* 0x000fe20003f24070 */
[----:B------:R-:W-:-:S12]  /*0a90*/  @P4 BRA `(.L_x_4) ;  /* 0x0000000000284947 */ /* 0x000fd80003800000 */
[----:B------:R-:W0:Y:S01]  /*0aa0*/  LDCU.U16 UR6, c[0x0][0x39a] ;  /* 0x00007340ff0677ac */ /* 0x000e220008000400 */
[----:B------:R-:W-:-:S05]  /*0ab0*/  IMAD.IADD R27, R3, 0x1, R26 ;  /* 0x00000001031b7824 */ /* 0x000fca00078e021a */
[----:B------:R-:W-:-:S04]  /*0ac0*/  LOP3.LUT R27, R27, 0xffff, RZ, 0xc0, !PT ;  /* 0x0000ffff1b1b7812 */ /* 0x000fc800078ec0ff */
[----:B0-----:R-:W-:-:S13]  /*0ad0*/  ISETP.GE.U32.OR P4, PT, R27, UR6, P2 ;  /* 0x000000061b007c0c */ /* 0x001fda0009786470 */
[----:B------:R-:W0:Y:S01]  /*0ae0*/  @!P4 LDC.64 R14, c[0x0][0x388] ;  /* 0x0000e200ff0ecb82 */ /* 0x000e220000000a00 */
[----:B------:R-:W-:-:S04]  /*0af0*/  @!P4 IMAD.IADD R28, R10, 0x1, R27 ;  /* 0x000000010a1cc824 */ /* 0x000fc800078e021b */
[----:B------:R-:W-:-:S05]  /*0b00*/  @!P4 IMAD R27, R28, UR5, R19 ;  /* 0x000000051c1bcc24 */ /* 0x000fca000f8e0213 */
[----:B0-----:R-:W-:-:S04]  /*0b10*/  @!P4 IADD3 R14, P6, PT, R27, R14, RZ ;  /* 0x0000000e1b0ec210 */ /* 0x001fc80007fde0ff */
[----:B------:R-:W-:-:S05]  /*0b20*/  @!P4 IADD3.X R15, PT, PT, RZ, R15, RZ, P6, !PT ;  /* 0x0000000fff0fc210 */ /* 0x000fca00037fe4ff */
[----:B------:R0:W-:Y:S04]  /*0b30*/  @!P4 STG.E.U8 desc[UR8][R14.64], R24 ;  /* 0x000000180e00c986 */ /* 0x0001e8000c101108 */
.L_x_4:
[----:B------:R-:W-:Y:S01]  /*0b40*/  ISETP.NE.AND P4, PT, R16, 0x1, PT ;  /* 0x000000011000780c */ /* 0x000fe20003f85270 */
[----:B------:R-:W-:-:S12]  /*0b50*/  @P5 BRA `(.L_x_5) ;  /* 0x0000000000285947 */ /* 0x000fd80003800000 */
[----:B------:R-:W1:Y:S01]  /*0b60*/  LDCU.U16 UR6, c[0x0][0x39a] ;  /* 0x00007340ff0677ac */ /* 0x000e620008000400 */
[----:B------:R-:W-:-:S04]  /*0b70*/  IADD3 R27, PT, PT, R26, 0x1, R3 ;  /* 0x000000011a1b7810 */ /* 0x000fc80007ffe003 */
[----:B------:R-:W-:-:S04]  /*0b80*/  LOP3.LUT R27, R27, 0xffff, RZ, 0xc0, !PT ;  /* 0x0000ffff1b1b7812 */ /* 0x000fc800078ec0ff */
[----:B-1----:R-:W-:-:S13]  /*0b90*/  ISETP.GE.U32.OR P5, PT, R27, UR6, P2 ;  /* 0x000000061b007c0c */ /* 0x002fda00097a6470 */
[----:B0-----:R-:W0:Y:S01]  /*0ba0*/  @!P5 LDC.64 R14, c[0x0][0x388] ;  /* 0x0000e200ff0edb82 */ /* 0x001e220000000a00 */
[----:B------:R-:W-:-:S04]  /*0bb0*/  @!P5 IMAD.IADD R28, R10, 0x1, R27 ;  /* 0x000000010a1cd824 */ /* 0x000fc800078e021b */
[----:B------:R-:W-:-:S05]  /*0bc0*/  @!P5 IMAD R27, R28, UR5, R19 ;  /* 0x000000051c1bdc24 */ /* 0x000fca000f8e0213 */
[----:B0-----:R-:W-:-:S05]  /*0bd0*/  @!P5 IADD3 R14, P6, PT, R27, R14, RZ ;  /* 0x0000000e1b0ed210 */ /* 0x001fca0007fde0ff */
[----:B------:R-:W-:-:S05]  /*0be0*/  @!P5 IMAD.X R15, RZ, RZ, R15, P6 ;  /* 0x000000ffff0fd224 */ /* 0x000fca00030e060f */
[----:B------:R1:W-:Y:S03]  /*0bf0*/  @!P5 STG.E.U8 desc[UR8][R14.64], R24 ;  /* 0x000000180e00d986 */ /* 0x0003e6000c101108 */
.L_x_5:
[----:B------:R-:W-:Y:S05]  /*0c00*/  @P1 BRA `(.L_x_6) ;  /* 0x0000000000281947 */ /* 0x000fea0003800000 */
[----:B------:R-:W2:Y:S01]  /*0c10*/  LDCU.U16 UR6, c[0x0][0x39a] ;  /* 0x00007340ff0677ac */ /* 0x000ea20008000400 */
[----:B------:R-:W-:-:S04]  /*0c20*/  IADD3 R27, PT, PT, R26, 0x2, R3 ;  /* 0x000000021a1b7810 */ /* 0x000fc80007ffe003 */
[----:B------:R-:W-:-:S04]  /*0c30*/  LOP3.LUT R27, R27, 0xffff, RZ, 0xc0, !PT ;  /* 0x0000ffff1b1b7812 */ /* 0x000fc800078ec0ff */
[----:B--2---:R-:W-:-:S13]  /*0c40*/  ISETP.GE.U32.OR P1, PT, R27, UR6, P2 ;  /* 0x000000061b007c0c */ /* 0x004fda0009726470 */
[----:B01----:R-:W0:Y:S01]  /*0c50*/  @!P1 LDC.64 R14, c[0x0][0x388] ;  /* 0x0000e200ff0e9b82 */ /* 0x003e220000000a00 */
[----:B------:R-:W-:-:S04]  /*0c60*/  @!P1 IMAD.IADD R28, R10, 0x1, R27 ;  /* 0x000000010a1c9824 */ /* 0x000fc800078e021b */
[----:B------:R-:W-:-:S05]  /*0c70*/  @!P1 IMAD R27, R28, UR5, R19 ;  /* 0x000000051c1b9c24 */ /* 0x000fca000f8e0213 */
[----:B0-----:R-:W-:-:S05]  /*0c80*/  @!P1 IADD3 R14, P5, PT, R27, R14, RZ ;  /* 0x0000000e1b0e9210 */ /* 0x001fca0007fbe0ff */
[----:B------:R-:W-:-:S05]  /*0c90*/  @!P1 IMAD.X R15, RZ, RZ, R15, P5 ;  /* 0x000000ffff0f9224 */ /* 0x000fca00028e060f */
[----:B------:R2:W-:Y:S03]  /*0ca0*/  @!P1 STG.E.U8 desc[UR8][R14.64], R24 ;  /* 0x000000180e009986 */ /* 0x0005e6000c101108 */
.L_x_6:
[----:B------:R-:W-:Y:S05]  /*0cb0*/  @P0 BRA `(.L_x_7) ;  /* 0x0000000000280947 */ /* 0x000fea0003800000 */
[----:B------:R-:W3:Y:S01]  /*0cc0*/  LDCU.U16 UR6, c[0x0][0x39a] ;  /* 0x00007340ff0677ac */ /* 0x000ee20008000400 */
[----:B------:R-:W-:-:S04]  /*0cd0*/  IADD3 R27, PT, PT, R26, 0x3, R3 ;  /* 0x000000031a1b7810 */ /* 0x000fc80007ffe003 */
[----:B------:R-:W-:-:S04]  /*0ce0*/  LOP3.LUT R27, R27, 0xffff, RZ, 0xc0, !PT ;  /* 0x0000ffff1b1b7812 */ /* 0x000fc800078ec0ff */
[----:B---3--:R-:W-:-:S13]  /*0cf0*/  ISETP.GE.U32.OR P0, PT, R27, UR6, P2 ;  /* 0x000000061b007c0c */ /* 0x008fda0009706470 */
[----:B012---:R-:W0:Y:S01]  /*0d00*/  @!P0 LDC.64 R14, c[0x0][0x388] ;  /* 0x0000e200ff0e8b82 */ /* 0x007e220000000a00 */
[----:B------:R-:W-:-:S04]  /*0d10*/  @!P0 IMAD.IADD R28, R10, 0x1, R27 ;  /* 0x000000010a1c8824 */ /* 0x000fc800078e021b */
[----:B------:R-:W-:-:S05]  /*0d20*/  @!P0 IMAD R27, R28, UR5, R19 ;  /* 0x000000051c1b8c24 */ /* 0x000fca000f8e0213 */
[----:B0-----:R-:W-:-:S05]  /*0d30*/  @!P0 IADD3 R14, P1, PT, R27, R14, RZ ;  /* 0x0000000e1b0e8210 */ /* 0x001fca0007f3e0ff */
[----:B------:R-:W-:-:S05]  /*0d40*/  @!P0 IMAD.X R15, RZ, RZ, R15, P1 ;  /* 0x000000ffff0f8224 */ /* 0x000fca00008e060f */
[----:B------:R3:W-:Y:S03]  /*0d50*/  @!P0 STG.E.U8 desc[UR8][R14.64], R24 ;  /* 0x000000180e008986 */ /* 0x0007e6000c101108 */
.L_x_7:
[----:B------:R-:W-:Y:S02]  /*0d60*/  VIADD R26, R26, 0x4 ;  /* 0x000000041a1a7836 */ /* 0x000fe40000000000 */
[----:B------:R-:W-:Y:S01]  /*0d70*/  VIADD R17, R17, 0x4 ;  /* 0x0000000411117836 */ /* 0x000fe20000000000 */
[----:B------:R-:W-:Y:S06]  /*0d80*/  @P4 BRA `(.L_x_8) ;  /* 0xfffffff800fc4947 */ /* 0x000fec000383ffff */
.L_x_3:
[----:B------:R-:W-:Y:S05]  /*0d90*/  @P3 BRA `(.L_x_9) ;  /* 0xfffffff8002c3947 */ /* 0x000fea000383ffff */
[----:B------:R-:W-:-:S06]  /*0da0*/  UIADD3 UR4, UPT, UPT, UR4, 0x1, URZ ;  /* 0x0000000104047890 */ /* 0x000fcc000fffe0ff */
[----:B------:R-:W-:-:S13]  /*0db0*/  ISETP.NE.AND P0, PT, R25, UR4, PT ;  /* 0x0000000419007c0c */ /* 0x000fda000bf05270 */
[----:B------:R-:W-:Y:S05]  /*0dc0*/  @!P0 EXIT ;  /* 0x000000000000894d */ /* 0x000fea0003800000 */
[----:B------:R-:W-:Y:S05]  /*0dd0*/  BRA `(.L_x_10) ;  /* 0xfffffff4005c7947 */ /* 0x000fea000383ffff */
.L_x_1:
[----:B------:R-:W-:Y:S01]  /*0de0*/  VIMNMX.U32 R4, PT, PT, R6, 0x1, !PT ;  /* 0x0000000106047848 */ /* 0x000fe20007fe0000 */
[----:B------:R-:W-:-:S06]  /*0df0*/  UMOV UR4, URZ ;  /* 0x000000ff00047c82 */ /* 0x000fcc0008000000 */
.L_x_28:
[----:B0-----:R-:W0:Y:S01]  /*0e00*/  LDC.64 R20, c[0x0][0x3a0] ;  /* 0x0000e800ff147b82 */ /* 0x001e220000000a00 */
[----:B------:R-:W1:Y:S01]  /*0e10*/  I2F.U16.RP R0, R9 ;  /* 0x0000000900007306 */ /* 0x000e620000109000 */
[----:B------:R-:W-:Y:S02]  /*0e20*/  HFMA2 R14, -RZ, RZ, 0, 0 ;  /* 0x00000000ff0e7431 */ /* 0x000fe400000001ff */
[----:B------:R-:W-:Y:S01]  /*0e30*/  IMAD.MOV R3, RZ, RZ, -R6 ;  /* 0x000000ffff037224 */ /* 0x000fe200078e0a06 */
[----:B------:R-:W-:-:S03]  /*0e40*/  UIMAD UR5, UR4, 0x64, URZ ;  /* 0x00000064040578a4 */ /* 0x000fc6000f8e02ff */
[----:B------:R-:W2:Y:S01]  /*0e50*/  LDC.U8 R13, c[0x0][0x3a8] ;  /* 0x0000ea00ff0d7b82 */ /* 0x000ea20000000000 */
[----:B-1----:R-:W1:Y:S07]  /*0e60*/  MUFU.RCP R0, R0 ;  /* 0x0000000000007308 */ /* 0x002e6e0000001000 */
[----:B------:R-:W3:Y:S01]  /*0e70*/  LDC.64 R18, c[0x0][0x3b0] ;  /* 0x0000ec00ff127b82 */ /* 0x000ee20000000a00 */
[----:B0-----:R0:W4:Y:S01]  /*0e80*/  LDG.E.U8 R20, desc[UR8][R20.64] ;  /* 0x0000000814147981 */ /* 0x001122000c1e1100 */
[----:B-1----:R-:W-:Y:S01]  /*0e90*/  VIADD R15, R0, 0xffffffe ;  /* 0x0ffffffe000f7836 */ /* 0x002fe20000000000 */
[----:B------:R-:W-:-:S05]  /*0ea0*/  LOP3.LUT R0, RZ, R6, RZ, 0x33, !PT ;  /* 0x00000006ff007212 */ /* 0x000fca00078e33ff */
[----:B------:R-:W1:Y:S02]  /*0eb0*/  F2I.FTZ.U32.TRUNC.NTZ R15, R15 ;  /* 0x0000000f000f7305 */ /* 0x000e64000021f000 */
[----:B-1----:R-:W-:-:S04]  /*0ec0*/  IMAD R3, R3, R15, RZ ;  /* 0x0000000f03037224 */ /* 0x002fc800078e02ff */
[----:B------:R-:W-:-:S06]  /*0ed0*/  IMAD.HI.U32 R14, R15, R3, R14 ;  /* 0x000000030f0e7227 */ /* 0x000fcc00078e000e */
[----:B------:R-:W-:-:S04]  /*0ee0*/  IMAD.HI.U32 R3, R14, UR5, RZ ;  /* 0x000000050e037c27 */ /* 0x000fc8000f8e00ff */
[----:B------:R-:W-:-:S04]  /*0ef0*/  IMAD.MOV R5, RZ, RZ, -R3 ;  /* 0x000000ffff057224 */ /* 0x000fc800078e0a03 */
[----:B------:R-:W-:-:S05]  /*0f00*/  IMAD R5, R6, R5, UR5 ;  /* 0x0000000506057e24 */ /* 0x000fca000f8e0205 */
[----:B------:R-:W-:-:S13]  /*0f10*/  ISETP.GE.U32.AND P0, PT, R5, R6, PT ;  /* 0x000000060500720c */ /* 0x000fda0003f06070 */
[----:B------:R-:W-:Y:S02]  /*0f20*/  @P0 IMAD.IADD R5, R5, 0x1, -R6 ;  /* 0x0000000105050824 */ /* 0x000fe400078e0a06 */
[----:B------:R-:W-:Y:S01]  /*0f30*/  @P0 VIADD R3, R3, 0x1 ;  /* 0x0000000103030836 */ /* 0x000fe20000000000 */
[----:B------:R-:W-:Y:S02]  /*0f40*/  ISETP.NE.U32.AND P0, PT, R6, RZ, PT ;  /* 0x000000ff0600720c */ /* 0x000fe40003f05070 */
[----:B------:R-:W-:-:S13]  /*0f50*/  ISETP.GE.U32.AND P1, PT, R5, R6, PT ;  /* 0x000000060500720c */ /* 0x000fda0003f26070 */
[----:B------:R-:W-:-:S05]  /*0f60*/  @P1 VIADD R3, R3, 0x1 ;  /* 0x0000000103031836 */ /* 0x000fca0000000000 */
[----:B------:R-:W-:-:S04]  /*0f70*/  SEL R3, R0, R3, !P0 ;  /* 0x0000000300037207 */ /* 0x000fc80004000000 */
[----:B------:R-:W-:-:S05]  /*0f80*/  LOP3.LUT R3, R3, 0xff, RZ, 0xc0, !PT ;  /* 0x000000ff03037812 */ /* 0x000fca00078ec0ff */
[----:B------:R-:W-:-:S04]  /*0f90*/  IMAD R3, R3, UR7, RZ ;  /* 0x0000000703037c24 */ /* 0x000fc8000f8e02ff */
[----:B------:R-:W-:-:S04]  /*0fa0*/  IMAD.HI.U32 R15, R3, 0x51eb851f, RZ ;  /* 0x51eb851f030f7827 */ /* 0x000fc800078e00ff */
[----:B------:R-:W-:Y:S01]  /*0fb0*/  IMAD R25, R12, UR4, RZ ;  /* 0x000000040c197c24 */ /* 0x000fe2000f8e02ff */
[----:B------:R-:W-:Y:S01]  /*0fc0*/  SHF.R.U32.HI R15, RZ, 0x5, R15 ;  /* 0x00000005ff0f7819 */ /* 0x000fe2000001160f */
[----:B------:R-:W-:Y:S02]  /*0fd0*/  IMAD R27, R11, UR4, RZ ;  /* 0x000000040b1b7c24 */ /* 0x000fe4000f8e02ff */
[----:B------:R-:W-:Y:S01]  /*0fe0*/  IMAD.HI.U32 R23, R14, R25, RZ ;  /* 0x000000190e177227 */ /* 0x000fe200078e00ff */
[----:B------:R-:W-:-:S03]  /*0ff0*/  ISETP.GE.U32.AND P1, PT, R15, UR7, PT ;  /* 0x000000070f007c0c */ /* 0x000fc6000bf26070 */
[----:B0-----:R-:W-:-:S04]  /*1000*/  IMAD.HI.U32 R21, R14, R27, RZ ;  /* 0x0000001b0e157227 */ /* 0x001fc800078e00ff */
[----:B------:R-:W-:Y:S02]  /*1010*/  IMAD.MOV R14, RZ, RZ, -R23 ;  /* 0x000000ffff0e7224 */ /* 0x000fe400078e0a17 */
[----:B------:R-:W-:Y:S02]  /*1020*/  IMAD.MOV R22, RZ, RZ, -R21 ;  /* 0x000000ffff167224 */ /* 0x000fe400078e0a15 */
[C---:B------:R-:W-:Y:S02]  /*1030*/  IMAD R25, R6.reuse, R14, R25 ;  /* 0x0000000e06197224 */ /* 0x040fe400078e0219 */
[----:B------:R-:W-:Y:S02]  /*1040*/  IMAD R27, R6, R22, R27 ;  /* 0x00000016061b7224 */ /* 0x000fe400078e021b */
[----:B------:R-:W-:Y:S02]  /*1050*/  VIADD R5, R15, 0x1 ;  /* 0x000000010f057836 */ /* 0x000fe40000000000 */
[----:B--2---:R-:W-:Y:S01]  /*1060*/  @P1 VIADD R5, R13, 0xfffffffe ;  /* 0xfffffffe0d051836 */ /* 0x004fe20000000000 */
[----:B------:R-:W-:-:S02]  /*1070*/  ISETP.GE.U32.AND P1, PT, R25, R6, PT ;  /* 0x000000061900720c */ /* 0x000fc40003f26070 */
[----:B------:R-:W-:Y:S01]  /*1080*/  ISETP.GE.U32.AND P3, PT, R27, R6, PT ;  /* 0x000000061b00720c */ /* 0x000fe20003f66070 */
[----:B---3--:R-:W-:-:S05]  /*1090*/  IMAD.WIDE.U32 R16, R15, 0x2, R18 ;  /* 0x000000020f107825 */ /* 0x008fca00078e0012 */
[----:B------:R0:W5:Y:S01]  /*10a0*/  LDG.E.U16 R13, desc[UR8][R16.64] ;  /* 0x00000008100d7981 */ /* 0x000162000c1e1500 */
[----:B------:R-:W-:-:S04]  /*10b0*/  IMAD.WIDE.U32 R18, R5, 0x2, R18 ;  /* 0x0000000205127825 */ /* 0x000fc800078e0012 */
[--C-:B------:R-:W-:Y:S01]  /*10c0*/  @P1 IMAD.IADD R25, R25, 0x1, -R6.reuse ;  /* 0x0000000119191824 */ /* 0x100fe200078e0a06 */
[----:B------:R-:W-:Y:S01]  /*10d0*/  I2FP.F32.U32 R3, R3 ;  /* 0x0000000300037245 */ /* 0x000fe20000201000 */
[----:B------:R-:W-:Y:S01]  /*10e0*/  @P3 IMAD.IADD R27, R27, 0x1, -R6 ;  /* 0x000000011b1b3824 */ /* 0x000fe200078e0a06 */
[----:B------:R1:W5:Y:S01]  /*10f0*/  LDG.E.U16 R5, desc[UR8][R18.64] ;  /* 0x0000000812057981 */ /* 0x000362000c1e1500 */
[----:B0-----:R-:W-:Y:S01]  /*1100*/  HFMA2 R16, -RZ, RZ, 1.0341796875, -112.625 ;  /* 0x3c23d70aff107431 */ /* 0x001fe200000001ff */
[-C--:B------:R-:W-:Y:S02]  /*1110*/  ISETP.GE.U32.AND P2, PT, R25, R6.reuse, PT ;  /* 0x000000061900720c */ /* 0x080fe40003f46070 */
[----:B------:R-:W-:Y:S01]  /*1120*/  ISETP.GE.U32.AND P4, PT, R27, R6, PT ;  /* 0x000000061b00720c */ /* 0x000fe20003f86070 */
[----:B------:R-:W-:Y:S01]  /*1130*/  @P1 VIADD R23, R23, 0x1 ;  /* 0x0000000117171836 */ /* 0x000fe20000000000 */
[----:B------:R-:W0:Y:S01]  /*1140*/  FCHK P1, R3, 100 ;  /* 0x42c8000003007902 */ /* 0x000e220000020000 */
[----:B------:R-:W-:-:S02]  /*1150*/  @P3 VIADD R21, R21, 0x1 ;  /* 0x0000000115153836 */ /* 0x000fc40000000000 */
[----:B------:R-:W-:-:S04]  /*1160*/  FFMA R14, R16, -R7, 1 ;  /* 0x3f800000100e7423 */ /* 0x000fc80000000807 */
[----:B------:R-:W-:Y:S02]  /*1170*/  FFMA R14, R14, R16, 0.0099999997764825820923 ;  /* 0x3c23d70a0e0e7423 */ /* 0x000fe40000000010 */
[----:B------:R-:W-:Y:S02]  /*1180*/  @P2 VIADD R23, R23, 0x1 ;  /* 0x0000000117172836 */ /* 0x000fe40000000000 */
[----:B------:R-:W-:Y:S02]  /*1190*/  @P4 VIADD R21, R21, 0x1 ;  /* 0x0000000115154836 */ /* 0x000fe40000000000 */
[----:B------:R-:W-:Y:S01]  /*11a0*/  FFMA R16, R3, R14, RZ ;  /* 0x0000000e03107223 */ /* 0x000fe200000000ff */
[----:B------:R-:W-:-:S03]  /*11b0*/  SEL R17, R0, R23, !P0 ;  /* 0x0000001700117207 */ /* 0x000fc60004000000 */
[----:B-1----:R-:W-:Y:S01]  /*11c0*/  FFMA R19, R16, -100, R3 ;  /* 0xc2c8000010137823 */ /* 0x002fe20000000003 */
[----:B------:R-:W-:Y:S01]  /*11d0*/  SEL R21, R0, R21, !P0 ;  /* 0x0000001500157207 */ /* 0x000fe20004000000 */
[----:B------:R-:W-:Y:S01]  /*11e0*/  BSSY.RECONVERGENT B0, `(.L_x_11) ;  /* 0x0000009000007945 */ /* 0x000fe20003800200 */
[----:B------:R-:W-:Y:S02]  /*11f0*/  IMAD.IADD R17, R2, 0x1, R17 ;  /* 0x0000000102117824 */ /* 0x000fe400078e0211 */
[----:B------:R-:W-:Y:S01]  /*1200*/  FFMA R0, R14, R19, R16 ;  /* 0x000000130e007223 */ /* 0x000fe20000000010 */
[----:B------:R-:W-:Y:S01]  /*1210*/  IMAD.IADD R16, R21, 0x1, R8 ;  /* 0x0000000115107824 */ /* 0x000fe200078e0208 */
[----:B----4-:R-:W-:-:S06]  /*1220*/  I2FP.F32.U32 R18, R20 ;  /* 0x0000001400127245 */ /* 0x010fcc0000201000 */
[----:B------:R-:W1:Y:S01]  /*1230*/  F2I.NTZ R18, R18 ;  /* 0x0000001200127305 */ /* 0x000e620000203100 */
[----:B0-----:R-:W-:Y:S05]  /*1240*/  @!P1 BRA `(.L_x_12) ;  /* 0x0000000000089947 */ /* 0x001fea0003800000 */
[----:B------:R-:W-:-:S07]  /*1250*/  MOV R14, 0x1270 ;  /* 0x00001270000e7802 */ /* 0x000fce0000000f00 */
[----:B-1---5:R-:W-:Y:S05]  /*1260*/  CALL.REL.NOINC `($__internal_0_$__cuda_sm3x_div_rn_noftz_f32_slowpath) ;  /* 0x0000002400e47944 */ /* 0x022fea0003c00000 */
.L_x_12:
[----:B------:R-:W-:Y:S05]  /*1270*/  BSYNC.RECONVERGENT B0 ;  /* 0x0000000000007941 */ /* 0x000fea0003800200 */
.L_x_11:
[----:B------:R-:W-:Y:S01]  /*1280*/  I2FP.F32.U32 R15, R15 ;  /* 0x0000000f000f7245 */ /* 0x000fe20000201000 */
[----:B------:R-:W-:Y:S01]  /*1290*/  BSSY.RECONVERGENT B0, `(.L_x_13) ;  /* 0x0000091000007945 */ /* 0x000fe20003800200 */
[----:B-----5:R-:W-:Y:S02]  /*12a0*/  LOP3.LUT R5, R5, 0xffff, RZ, 0xc0, !PT ;  /* 0x0000ffff05057812 */ /* 0x020fe400078ec0ff */
[----:B------:R-:W-:Y:S01]  /*12b0*/  LOP3.LUT R3, R13, 0xffff, RZ, 0xc0, !PT ;  /* 0x0000ffff0d037812 */ /* 0x000fe200078ec0ff */
[----:B------:R-:W-:Y:S01]  /*12c0*/  FADD R0, -R15, R0 ;  /* 0x000000000f007221 */ /* 0x000fe20000000100 */
[----:B------:R-:W-:Y:S02]  /*12d0*/  I2FP.F32.U32 R5, R5 ;  /* 0x0000000500057245 */ /* 0x000fe40000201000 */
[----:B------:R-:W-:-:S03]  /*12e0*/  I2FP.F32.U32 R3, R3 ;  /* 0x0000000300037245 */ /* 0x000fc60000201000 */
[C---:B------:R-:W-:Y:S01]  /*12f0*/  FMUL R14, R0.reuse, R5 ;  /* 0x00000005000e7220 */ /* 0x040fe20000400000 */
[----:B------:R-:W-:-:S04]  /*1300*/  FADD R0, -R0, 1 ;  /* 0x3f80000000007421 */ /* 0x000fc80000000100 */
[----:B------:R-:W-:-:S06]  /*1310*/  FFMA R3, R3, R0, R14 ;  /* 0x0000000003037223 */ /* 0x000fcc000000000e */
[----:B------:R-:W0:Y:S08]  /*1320*/  F2I.U32.TRUNC.NTZ R3, R3 ;  /* 0x0000000300037305 */ /* 0x000e30000020f000 */
[----:B0-----:R-:W0:Y:S08]  /*1330*/  I2F.U16 R5, R3 ;  /* 0x0000000300057306 */ /* 0x001e300000101000 */
[----:B0-----:R-:W0:Y:S02]  /*1340*/  F2I.NTZ R5, R5 ;  /* 0x0000000500057305 */ /* 0x001e240000203100 */
[----:B0-----:R-:W-:-:S05]  /*1350*/  VIADD R23, R5, 0xff ;  /* 0x000000ff05177836 */ /* 0x001fca0000000000 */
[----:B------:R-:W-:-:S04]  /*1360*/  LOP3.LUT R21, R23, 0xff, RZ, 0xc0, !PT ;  /* 0x000000ff17157812 */ /* 0x000fc800078ec0ff */
[C---:B------:R-:W-:Y:S01]  /*1370*/  IADD3 R20, PT, PT, -R21.reuse, 0x1, RZ ;  /* 0x0000000115147810 */ /* 0x040fe20007ffe1ff */
[--C-:B------:R-:W-:Y:S02]  /*1380*/  IMAD.IADD R19, R16, 0x1, -R21.reuse ;  /* 0x0000000110137824 */ /* 0x100fe400078e0a15 */
[----:B------:R-:W-:Y:S02]  /*1390*/  IMAD R22, R21, R21, RZ ;  /* 0x0000001515167224 */ /* 0x000fe400078e02ff */
[----:B------:R-:W-:Y:S01]  /*13a0*/  IMAD.MOV R26, RZ, RZ, -R21 ;  /* 0x000000ffff1a7224 */ /* 0x000fe200078e0a15 */
[C---:B------:R-:W-:Y:S01]  /*13b0*/  IADD3 R13, PT, PT, R19.reuse, 0x1, RZ ;  /* 0x00000001130d7810 */ /* 0x040fe20007ffe0ff */
[----:B------:R-:W-:-:S07]  /*13c0*/  VIADD R0, R19, 0x2 ;  /* 0x0000000213007836 */ /* 0x000fce0000000000 */
.L_x_27:
[----:B0-----:R-:W0:Y:S01]  /*13d0*/  LDC R5, c[0x0][0x398] ;  /* 0x0000e600ff057b82 */ /* 0x001e220000000800 */
[----:B------:R-:W-:Y:S01]  /*13e0*/  IMAD.IADD R24, R17, 0x1, R26 ;  /* 0x0000000111187824 */ /* 0x000fe200078e021a */
[----:B------:R-:W-:Y:S01]  /*13f0*/  LOP3.LUT R25, R19, 0xffff, RZ, 0xc0, !PT ;  /* 0x0000ffff13197812 */ /* 0x000fe200078ec0ff */
[----:B------:R-:W-:Y:S01]  /*1400*/  IMAD R3, R26, R26, RZ ;  /* 0x0000001a1a037224 */ /* 0x000fe200078e02ff */
[----:B------:R-:W-:Y:S01]  /*1410*/  BSSY.RECONVERGENT B1, `(.L_x_14) ;  /* 0x000002c000017945 */ /* 0x000fe20003800200 */
[----:B------:R-:W-:Y:S02]  /*1420*/  ISETP.GE.U32.AND P3, PT, R21, 0x2, PT ;  /* 0x000000021500780c */ /* 0x000fe40003f66070 */
[----:B------:R-:W-:Y:S01]  /*1430*/  LOP3.LUT R24, R24, 0xffff, RZ, 0xc0, !PT ;  /* 0x0000ffff18187812 */ /* 0x000fe200078ec0ff */
[----:B------:R-:W2:Y:S01]  /*1440*/  LDC.U16 R27, c[0x0][0x39a] ;  /* 0x0000e680ff1b7b82 */ /* 0x000ea20000000400 */
[----:B------:R-:W-:-:S05]  /*1450*/  IMAD.IADD R14, R22, 0x1, R3 ;  /* 0x00000001160e7824 */ /* 0x000fca00078e0203 */
[----:B------:R-:W-:Y:S02]  /*1460*/  LOP3.LUT R15, R14, 0xffff, RZ, 0xc0, !PT ;  /* 0x0000ffff0e0f7812 */ /* 0x000fe400078ec0ff */
[----:B0-----:R-:W-:-:S04]  /*1470*/  LOP3.LUT R5, R5, 0xffff, RZ, 0xc0, !PT ;  /* 0x0000ffff05057812 */ /* 0x001fc800078ec0ff */
[----:B------:R-:W-:-:S04]  /*1480*/  ISETP.GE.U32.AND P1, PT, R24, R5, PT ;  /* 0x000000051800720c */ /* 0x000fc80003f26070 */
[----:B--2---:R-:W-:-:S04]  /*1490*/  ISETP.GE.U32.OR P0, PT, R25, R27, P1 ;  /* 0x0000001b1900720c */ /* 0x004fc80000f06470 */
[----:B------:R-:W-:-:S13]  /*14a0*/  ISETP.GT.U32.OR P0, PT, R15, R22, P0 ;  /* 0x000000160f00720c */ /* 0x000fda0000704470 */
[----:B------:R-:W0:Y:S01]  /*14b0*/  @!P0 LDC.64 R14, c[0x0][0x388] ;  /* 0x0000e200ff0e8b82 */ /* 0x000e220000000a00 */
[----:B------:R-:W-:-:S04]  /*14c0*/  @!P0 IMAD.IADD R25, R10, 0x1, R25 ;  /* 0x000000010a198824 */ /* 0x000fc800078e0219 */
[----:B------:R-:W-:-:S05]  /*14d0*/  @!P0 IMAD R25, R25, R5, R24 ;  /* 0x0000000519198224 */ /* 0x000fca00078e0218 */
[----:B0-----:R-:W-:Y:S01]  /*14e0*/  @!P0 IADD3 R14, P2, PT, R25, R14, RZ ;  /* 0x0000000e190e8210 */ /* 0x001fe20007f5e0ff */
[----:B------:R-:W-:-:S04]  /*14f0*/  IMAD.MOV.U32 R25, RZ, RZ, R20 ;  /* 0x000000ffff197224 */ /* 0x000fc800078e0014 */
[----:B------:R-:W-:Y:S01]  /*1500*/  @!P0 IMAD.X R15, RZ, RZ, R15, P2 ;  /* 0x000000ffff0f8224 */ /* 0x000fe200010e060f */
[----:B------:R-:W-:-:S04]  /*1510*/  ISETP.NE.AND P2, PT, R26, R21, PT ;  /* 0x000000151a00720c */ /* 0x000fc80003f45270 */
[----:B-1----:R0:W-:Y:S01]  /*1520*/  @!P0 STG.E.U8 desc[UR8][R14.64], R18 ;  /* 0x000000120e008986 */ /* 0x0021e2000c101108 */
[----:B------:R-:W-:-:S13]  /*1530*/  LOP3.LUT P0, RZ, R23, 0x1, RZ, 0xc0, !PT ;  /* 0x0000000117ff7812 */ /* 0x000fda000780c0ff */
[----:B0-----:R-:W-:Y:S05]  /*1540*/  @!P0 BRA `(.L_x_15) ;  /* 0x0000000000608947 */ /* 0x001fea0003800000 */
[----:B------:R-:W-:Y:S01]  /*1550*/  IMAD R14, R20, R20, R3 ;  /* 0x00000014140e7224 */ /* 0x000fe200078e0203 */
[----:B------:R-:W-:-:S04]  /*1560*/  LOP3.LUT R25, R13, 0xffff, RZ, 0xc0, !PT ;  /* 0x0000ffff0d197812 */ /* 0x000fc800078ec0ff */
[----:B------:R-:W-:Y:S02]  /*1570*/  ISETP.GE.U32.OR P0, PT, R25, R27, P1 ;  /* 0x0000001b1900720c */ /* 0x000fe40000f06470 */
[----:B------:R-:W-:-:S04]  /*1580*/  LOP3.LUT R15, R14, 0xffff, RZ, 0xc0, !PT ;  /* 0x0000ffff0e0f7812 */ /* 0x000fc800078ec0ff */
[----:B------:R-:W-:-:S13]  /*1590*/  ISETP.GT.U32.OR P0, PT, R15, R22, P0 ;  /* 0x000000160f00720c */ /* 0x000fda0000704470 */
[----:B------:R-:W0:Y:S01]  /*15a0*/  @!P0 LDC.64 R14, c[0x0][0x388] ;  /* 0x0000e200ff0e8b82 */ /* 0x000e220000000a00 */
[----:B------:R-:W-:-:S04]  /*15b0*/  @!P0 IMAD.IADD R25, R10, 0x1, R25 ;  /* 0x000000010a198824 */ /* 0x000fc800078e0219 */
[----:B------:R-:W-:-:S05]  /*15c0*/  @!P0 IMAD R25, R25, R5, R24 ;  /* 0x0000000519198224 */ /* 0x000fca00078e0218 */
[----:B0-----:R-:W-:Y:S02]  /*15d0*/  @!P0 IADD3 R28, P4, PT, R25, R14, RZ ;  /* 0x0000000e191c8210 */ /* 0x001fe40007f9e0ff */
[----:B------:R-:W-:Y:S02]  /*15e0*/  IADD3 R14, PT, PT, -R21, 0x2, RZ ;  /* 0x00000002150e7810 */ /* 0x000fe40007ffe1ff */
[----:B------:R-:W-:Y:S01]  /*15f0*/  LOP3.LUT R25, R0, 0xffff, RZ, 0xc0, !PT ;  /* 0x0000ffff00197812 */ /* 0x000fe200078ec0ff */
[----:B------:R-:W-:Y:S02]  /*1600*/  @!P0 IMAD.X R29, RZ, RZ, R15, P4 ;  /* 0x000000ffff1d8224 */ /* 0x000fe400020e060f */
[----:B------:R-:W-:-:S03]  /*1610*/  IMAD R14, R14, R14, R3 ;  /* 0x0000000e0e0e7224 */ /* 0x000fc600078e0203 */
[----:B------:R0:W-:Y:S01]  /*1620*/  @!P0 STG.E.U8 desc[UR8][R28.64], R18 ;  /* 0x000000121c008986 */ /* 0x0001e2000c101108 */
[----:B------:R-:W-:Y:S02]  /*1630*/  ISETP.GE.U32.OR P0, PT, R25, R27, P1 ;  /* 0x0000001b1900720c */ /* 0x000fe40000f06470 */
[----:B------:R-:W-:-:S04]  /*1640*/  LOP3.LUT R15, R14, 0xffff, RZ, 0xc0, !PT ;  /* 0x0000ffff0e0f7812 */ /* 0x000fc800078ec0ff */
[----:B------:R-:W-:-:S13]  /*1650*/  ISETP.GT.U32.OR P0, PT, R15, R22, P0 ;  /* 0x000000160f00720c */ /* 0x000fda0000704470 */
[----:B------:R-:W1:Y:S01]  /*1660*/  @!P0 LDC.64 R14, c[0x0][0x388] ;  /* 0x0000e200ff0e8b82 */ /* 0x000e620000000a00 */
[----:B------:R-:W-:-:S04]  /*1670*/  @!P0 IMAD.IADD R25, R10, 0x1, R25 ;  /* 0x000000010a198824 */ /* 0x000fc800078e0219 */
[----:B------:R-:W-:-:S05]  /*1680*/  @!P0 IMAD R25, R25, R5, R24 ;  /* 0x0000000519198224 */ /* 0x000fca00078e0218 */
[----:B-1----:R-:W-:Y:S02]  /*1690*/  @!P0 IADD3 R14, P4, PT, R25, R14, RZ ;  /* 0x0000000e190e8210 */ /* 0x002fe40007f9e0ff */
[----:B------:R-:W-:Y:S02]  /*16a0*/  IADD3 R25, PT, PT, -R21, 0x3, RZ ;  /* 0x0000000315197810 */ /* 0x000fe40007ffe1ff */
[----:B------:R-:W-:-:S05]  /*16b0*/  @!P0 IADD3.X R15, PT, PT, RZ, R15, RZ, P4, !PT ;  /* 0x0000000fff0f8210 */ /* 0x000fca00027fe4ff */
[----:B------:R0:W-:Y:S04]  /*16c0*/  @!P0 STG.E.U8 desc[UR8][R14.64], R18 ;  /* 0x000000120e008986 */ /* 0x0001e8000c101108 */
.L_x_15:
[----:B------:R-:W-:Y:S05]  /*16d0*/  BSYNC.RECONVERGENT B1 ;  /* 0x0000000000017941 */ /* 0x000fea0003800200 */
.L_x_14:
[----:B------:R-:W-:Y:S01]  /*16e0*/  BSSY.RECONVERGENT B1, `(.L_x_16) ;  /* 0x000004a000017945 */ /* 0x000fe20003800200 */
[----:B------:R-:W-:-:S03]  /*16f0*/  VIADD R26, R26, 0x1 ;  /* 0x000000011a1a7836 */ /* 0x000fc60000000000 */
[----:B------:R-:W-:Y:S05]  /*1700*/  @!P3 BRA `(.L_x_17) ;  /* 0x00000004001cb947 */ /* 0x000fea0003800000 */
.L_x_26:
[----:B0-----:R-:W-:Y:S01]  /*1710*/  IMAD R14, R25, R25, R3 ;  /* 0x00000019190e7224 */ /* 0x001fe200078e0203 */
[----:B------:R-:W-:Y:S04]  /*1720*/  BSSY.RECONVERGENT B2, `(.L_x_18) ;  /* 0x000000e000027945 */ /* 0x000fe80003800200 */
[----:B------:R-:W-:-:S04]  /*1730*/  LOP3.LUT R15, R14, 0xffff, RZ, 0xc0, !PT ;  /* 0x0000ffff0e0f7812 */ /* 0x000fc800078ec0ff */
[----:B------:R-:W-:-:S13]  /*1740*/  ISETP.GT.U32.AND P0, PT, R15, R22, PT ;  /* 0x000000160f00720c */ /* 0x000fda0003f04070 */
[----:B------:R-:W-:Y:S05]  /*1750*/  @P0 BRA `(.L_x_19) ;  /* 0x0000000000280947 */ /* 0x000fea0003800000 */
[----:B------:R-:W0:Y:S01]  /*1760*/  LDCU.U16 UR5, c[0x0][0x39a] ;  /* 0x00007340ff0577ac */ /* 0x000e220008000400 */
[----:B------:R-:W-:-:S05]  /*1770*/  IMAD.IADD R27, R16, 0x1, R25 ;  /* 0x00000001101b7824 */ /* 0x000fca00078e0219 */
[----:B------:R-:W-:-:S04]  /*1780*/  LOP3.LUT R27, R27, 0xffff, RZ, 0xc0, !PT ;  /* 0x0000ffff1b1b7812 */ /* 0x000fc800078ec0ff */
[----:B0-----:R-:W-:-:S13]  /*1790*/  ISETP.GE.U32.OR P0, PT, R27, UR5, P1 ;  /* 0x000000051b007c0c */ /* 0x001fda0008f06470 */
[----:B------:R-:W0:Y:S01]  /*17a0*/  @!P0 LDC.64 R14, c[0x0][0x388] ;  /* 0x0000e200ff0e8b82 */ /* 0x000e220000000a00 */
[----:B------:R-:W-:-:S04]  /*17b0*/  @!P0 IMAD.IADD R27, R10, 0x1, R27 ;  /* 0x000000010a1b8824 */ /* 0x000fc800078e021b */
[----:B------:R-:W-:-:S05]  /*17c0*/  @!P0 IMAD R27, R27, R5, R24 ;  /* 0x000000051b1b8224 */ /* 0x000fca00078e0218 */
[----:B0-----:R-:W-:-:S05]  /*17d0*/  @!P0 IADD3 R14, P3, PT, R27, R14, RZ ;  /* 0x0000000e1b0e8210 */ /* 0x001fca0007f7e0ff */
[----:B------:R-:W-:-:S05]  /*17e0*/  @!P0 IMAD.X R15, RZ, RZ, R15, P3 ;  /* 0x000000ffff0f8224 */ /* 0x000fca00018e060f */
[----:B------:R0:W-:Y:S03]  /*17f0*/  @!P0 STG.E.U8 desc[UR8][R14.64], R18 ;  /* 0x000000120e008986 */ /* 0x0001e6000c101108 */
.L_x_19:
[----:B------:R-:W-:Y:S05]  /*1800*/  BSYNC.RECONVERGENT B2 ;  /* 0x0000000000027941 */ /* 0x000fea0003800200 */
.L_x_18:
[C---:B0-----:R-:W-:Y:S01]  /*1810*/  IMAD R14, R25.reuse, R25, R25 ;  /* 0x00000019190e7224 */ /* 0x041fe200078e0219 */
[----:B------:R-:W-:Y:S01]  /*1820*/  BSSY.RECONVERGENT B2, `(.L_x_20) ;  /* 0x0000010000027945 */ /* 0x000fe20003800200 */
[----:B------:R-:W-:-:S05]  /*1830*/  VIADD R27, R25, 0x1 ;  /* 0x00000001191b7836 */ /* 0x000fca0000000000 */
[----:B------:R-:W-:-:S04]  /*1840*/  IADD3 R14, PT, PT, R3, R14, R27 ;  /* 0x0000000e030e7210 */ /* 0x000fc80007ffe01b */
        /* <DEDUP_REMOVED lines=13> */
.L_x_21:
[----:B------:R-:W-:Y:S05]  /*1920*/  BSYNC.RECONVERGENT B2 ;  /* 0x0000000000027941 */ /* 0x000fea0003800200 */
.L_x_20:
[----:B------:R-:W-:Y:S01]  /*1930*/  VIADD R27, R25, 0x2 ;  /* 0x00000002191b7836 */ /* 0x000fe20000000000 */
[----:B------:R-:W-:Y:S03]  /*1940*/  BSSY.RECONVERGENT B2, `(.L_x_22) ;  /* 0x000000f000027945 */ /* 0x000fe60003800200 */
[----:B0-----:R-:W-:-:S05]  /*1950*/  IMAD R14, R27, R27, R3 ;  /* 0x0000001b1b0e7224 */ /* 0x001fca00078e0203 */
[----:B------:R-:W-:-:S04]  /*1960*/  LOP3.LUT R15, R14, 0xffff, RZ, 0xc0, !PT ;  /* 0x0000ffff0e0f7812 */ /* 0x000fc800078ec0ff */
[----:B------:R-:W-:-:S13]  /*1970*/  ISETP.GT.U32.AND P0, PT, R15, R22, PT ;  /* 0x000000160f00720c */ /* 0x000fda0003f04070 */
[----:B------:R-:W-:Y:S05]  /*1980*/  @P0 BRA `(.L_x_23) ;  /* 0x0000000000280947 */ /* 0x000fea0003800000 */
[----:B------:R-:W0:Y:S01]  /*1990*/  LDCU.U16 UR5, c[0x0][0x39a] ;  /* 0x00007340ff0577ac */ /* 0x000e220008000400 */
[----:B------:R-:W-:-:S04]  /*19a0*/  IADD3 R27, PT, PT, R16, R27, RZ ;  /* 0x0000001b101b7210 */ /* 0x000fc80007ffe0ff */
        /* <DEDUP_REMOVED lines=8> */
.L_x_23:
[----:B------:R-:W-:Y:S05]  /*1a30*/  BSYNC.RECONVERGENT B2 ;  /* 0x0000000000027941 */ /* 0x000fea0003800200 */
.L_x_22:
[----:B------:R-:W-:Y:S01]  /*1a40*/  VIADD R28, R25, 0x3 ;  /* 0x00000003191c7836 */ /* 0x000fe20000000000 */
[----:B------:R-:W-:Y:S03]  /*1a50*/  BSSY.RECONVERGENT B2, `(.L_x_24) ;  /* 0x000000f000027945 */ /* 0x000fe60003800200 */
[----:B0-----:R-:W-:-:S05]  /*1a60*/  IMAD R14, R28, R28, R3 ;  /* 0x0000001c1c0e7224 */ /* 0x001fca00078e0203 */
        /* <DEDUP_REMOVED lines=13> */
.L_x_25:
[----:B------:R-:W-:Y:S05]  /*1b40*/  BSYNC.RECONVERGENT B2 ;  /* 0x0000000000027941 */ /* 0x000fea0003800200 */
.L_x_24:
[----:B------:R-:W-:Y:S01]  /*1b50*/  ISETP.NE.AND P0, PT, R28, R21, PT ;  /* 0x000000151c00720c */ /* 0x000fe20003f05270 */
[----:B------:R-:W-:-:S12]  /*1b60*/  VIADD R25, R25, 0x4 ;  /* 0x0000000419197836 */ /* 0x000fd80000000000 */
[----:B------:R-:W-:Y:S05]  /*1b70*/  @P0 BRA `(.L_x_26) ;  /* 0xfffffff800e40947 */ /* 0x000fea000383ffff */
.L_x_17:
[----:B------:R-:W-:Y:S05]  /*1b80*/  BSYNC.RECONVERGENT B1 ;  /* 0x0000000000017941 */ /* 0x000fea0003800200 */
.L_x_16:
[----:B------:R-:W-:Y:S05]  /*1b90*/  @P2 BRA `(.L_x_27) ;  /* 0xfffffff8000c2947 */ /* 0x000fea000383ffff */
[----:B------:R-:W-:Y:S05]  /*1ba0*/  BSYNC.RECONVERGENT B0 ;  /* 0x0000000000007941 */ /* 0x000fea0003800200 */
.L_x_13:
[----:B------:R-:W-:-:S06]  /*1bb0*/  UIADD3 UR4, UPT, UPT, UR4, 0x1, URZ ;  /* 0x0000000104047890 */ /* 0x000fcc000fffe0ff */
[----:B------:R-:W-:-:S13]  /*1bc0*/  ISETP.NE.AND P0, PT, R4, UR4, PT ;  /* 0x0000000404007c0c */ /* 0x000fda000bf05270 */
[----:B------:R-:W-:Y:S05]  /*1bd0*/  @!P0 EXIT ;  /* 0x000000000000894d */ /* 0x000fea0003800000 */
[----:B------:R-:W-:Y:S05]  /*1be0*/  BRA `(.L_x_28) ;  /* 0xfffffff000847947 */ /* 0x000fea000383ffff */
.L_x_0:
[----:B------:R-:W-:Y:S02]  /*1bf0*/  UPRMT UR4, UR6, 0x9910, URZ ;  /* 0x0000991006047896 */ /* 0x000fe400080000ff */
[----:B------:R-:W-:Y:S02]  /*1c00*/  UIADD3 UR10, UPT, UPT, UR5, -0x1, URZ ;  /* 0xffffffff050a7890 */ /* 0x000fe4000fffe0ff */
[----:B------:R-:W-:Y:S02]  /*1c10*/  UISETP.NE.AND UP0, UPT, UR4, 0x1, UPT ;  /* 0x000000010400788c */ /* 0x000fe4000bf05270 */
[----:B------:R-:W-:-:S07]  /*1c20*/  UIADD3 UR5, UPT, UPT, UR5, -0x2, URZ ;  /* 0xfffffffe05057890 */ /* 0x000fce000fffe0ff */
[----:B------:R-:W-:Y:S05]  /*1c30*/  BRA.U UP0, `(.L_x_29) ;  /* 0x0000000d00587547 */ /* 0x000fea000b800000 */
[----:B------:R-:W-:Y:S01]  /*1c40*/  VIMNMX.U32 R4, PT, PT, R6, 0x1, !PT ;  /* 0x0000000106047848 */ /* 0x000fe20007fe0000 */
[----:B------:R-:W-:-:S06]  /*1c50*/  UMOV UR4, URZ ;  /* 0x000000ff00047c82 */ /* 0x000fcc0008000000 */
.L_x_40:
[----:B0-----:R-:W0:Y:S01]  /*1c60*/  I2F.U16.RP R5, R9 ;  /* 0x0000000900057306 */ /* 0x001e220000109000 */
[----:B------:R-:W-:Y:S02]  /*1c70*/  HFMA2 R14, -RZ, RZ, 0, 0 ;  /* 0x00000000ff0e7431 */ /* 0x000fe400000001ff */
[----:B------:R-:W-:Y:S01]  /*1c80*/  IMAD.MOV R3, RZ, RZ, -R6 ;  /* 0x000000ffff037224 */ /* 0x000fe200078e0a06 */
[----:B------:R-:W-:-:S04]  /*1c90*/  UIMAD UR6, UR4, 0x64, URZ ;  /* 0x00000064040678a4 */ /* 0x000fc8000f8e02ff */
[----:B0-----:R-:W0:Y:S02]  /*1ca0*/  MUFU.RCP R5, R5 ;  /* 0x0000000500057308 */ /* 0x001e240000001000 */
[----:B0-----:R-:W-:-:S06]  /*1cb0*/  VIADD R15, R5, 0xffffffe ;  /* 0x0ffffffe050f7836 */ /* 0x001fcc0000000000 */
[----:B------:R-:W0:Y:S02]  /*1cc0*/  F2I.FTZ.U32.TRUNC.NTZ R15, R15 ;  /* 0x0000000f000f7305 */ /* 0x000e24000021f000 */
[----:B0-----:R-:W-:-:S04]  /*1cd0*/  IMAD R3, R3, R15, RZ ;  /* 0x0000000f03037224 */ /* 0x001fc800078e02ff */
[----:B------:R-:W-:-:S06]  /*1ce0*/  IMAD.HI.U32 R14, R15, R3, R14 ;  /* 0x000000030f0e7227 */ /* 0x000fcc00078e000e */
[----:B------:R-:W-:-:S04]  /*1cf0*/  IMAD.HI.U32 R0, R14, UR6, RZ ;  /* 0x000000060e007c27 */ /* 0x000fc8000f8e00ff */
[----:B------:R-:W-:-:S04]  /*1d00*/  IMAD.MOV R3, RZ, RZ, -R0 ;  /* 0x000000ffff037224 */ /* 0x000fc800078e0a00 */
[----:B------:R-:W-:Y:S01]  /*1d10*/  IMAD R3, R6, R3, UR6 ;  /* 0x0000000606037e24 */ /* 0x000fe2000f8e0203 */
[----:B------:R-:W0:Y:S04]  /*1d20*/  LDCU.64 UR6, c[0x0][0x3a0] ;  /* 0x00007400ff0677ac */ /* 0x000e280008000a00 */
[----:B------:R-:W-:-:S13]  /*1d30*/  ISETP.GE.U32.AND P0, PT, R3, R6, PT ;  /* 0x000000060300720c */ /* 0x000fda0003f06070 */
[----:B------:R-:W-:Y:S02]  /*1d40*/  @P0 IMAD.IADD R3, R3, 0x1, -R6 ;  /* 0x0000000103030824 */ /* 0x000fe400078e0a06 */
[----:B------:R-:W-:Y:S01]  /*1d50*/  @P0 VIADD R0, R0, 0x1 ;  /* 0x0000000100000836 */ /* 0x000fe20000000000 */
[----:B------:R-:W-:Y:S02]  /*1d60*/  ISETP.NE.U32.AND P0, PT, R6, RZ, PT ;  /* 0x000000ff0600720c */ /* 0x000fe40003f05070 */
[-C--:B------:R-:W-:Y:S02]  /*1d70*/  ISETP.GE.U32.AND P1, PT, R3, R6.reuse, PT ;  /* 0x000000060300720c */ /* 0x080fe40003f26070 */
[----:B------:R-:W-:-:S11]  /*1d80*/  LOP3.LUT R3, RZ, R6, RZ, 0x33, !PT ;  /* 0x00000006ff037212 */ /* 0x000fd600078e33ff */
        /* <DEDUP_REMOVED lines=10> */
[----:B------:R-:W-:-:S04]  /*1e30*/  IMAD.HI.U32 R14, R14, R23, RZ ;  /* 0x000000170e0e7227 */ /* 0x000fc800078e00ff */
[----:B------:R-:W-:Y:S02]  /*1e40*/  VIADD R5, R15, 0x1 ;  /* 0x000000010f057836 */ /* 0x000fe40000000000 */
[----:B------:R-:W-:Y:S02]  /*1e50*/  IMAD.MOV R22, RZ, RZ, -R20 ;  /* 0x000000ffff167224 */ /* 0x000fe400078e0a14 */
[----:B------:R-:W-:Y:S01]  /*1e60*/  IMAD.MOV R24, RZ, RZ, -R14 ;  /* 0x000000ffff187224 */ /* 0x000fe200078e0a0e */
[----:B------:R-:W-:Y:S01]  /*1e70*/  SEL R5, R5, UR5, !P1 ;  /* 0x0000000505057c07 */ /* 0x000fe2000c800000 */
[C---:B------:R-:W-:Y:S01]  /*1e80*/  IMAD R21, R6.reuse, R22, R21 ;  /* 0x0000001606157224 */ /* 0x040fe200078e0215 */
[----:B0-----:R-:W-:Y:S01]  /*1e90*/  IADD3 R18, P1, PT, R15, UR6, RZ ;  /* 0x000000060f127c10 */ /* 0x001fe2000ff3e0ff */
[----:B------:R-:W-:Y:S01]  /*1ea0*/  IMAD R23, R6, R24, R23 ;  /* 0x0000001806177224 */ /* 0x000fe200078e0217 */
[----:B------:R-:W-:-:S03]  /*1eb0*/  IADD3 R16, P2, PT, R5, UR6, RZ ;  /* 0x0000000605107c10 */ /* 0x000fc6000ff5e0ff */
[----:B------:R-:W-:Y:S01]  /*1ec0*/  IMAD.X R19, RZ, RZ, UR7, P1 ;  /* 0x00000007ff137e24 */ /* 0x000fe200088e06ff */
[-C--:B------:R-:W-:Y:S01]  /*1ed0*/  ISETP.GE.U32.AND P1, PT, R21, R6.reuse, PT ;  /* 0x000000061500720c */ /* 0x080fe20003f26070 */
[----:B------:R-:W-:Y:S01]  /*1ee0*/  IMAD.X R17, RZ, RZ, UR7, P2 ;  /* 0x00000007ff117e24 */ /* 0x000fe200090e06ff */
[C---:B------:R-:W-:Y:S02]  /*1ef0*/  ISETP.GE.U32.AND P3, PT, R23.reuse, R6, PT ;  /* 0x000000061700720c */ /* 0x040fe40003f66070 */
[----:B------:R0:W5:Y:S04]  /*1f00*/  LDG.E.U8 R13, desc[UR8][R18.64] ;  /* 0x00000008120d7981 */ /* 0x000168000c1e1100 */
[----:B------:R1:W5:Y:S01]  /*1f10*/  LDG.E.U8 R5, desc[UR8][R16.64] ;  /* 0x0000000810057981 */ /* 0x000362000c1e1100 */
[----:B------:R-:W-:Y:S04]  /*1f20*/  BSSY.RECONVERGENT B0, `(.L_x_30) ;  /* 0x0000019000007945 */ /* 0x000fe80003800200 */
[----:B------:R-:W-:Y:S01]  /*1f30*/  @P1 IADD3 R21, PT, PT, -R6, R21, RZ ;  /* 0x0000001506151210 */ /* 0x000fe20007ffe1ff */
[----:B------:R-:W-:Y:S01]  /*1f40*/  @P1 VIADD R20, R20, 0x1 ;  /* 0x0000000114141836 */ /* 0x000fe20000000000 */
[----:B0-----:R-:W-:Y:S01]  /*1f50*/  I2FP.F32.U32 R18, R0 ;  /* 0x0000000000127245 */ /* 0x001fe20000201000 */
[----:B------:R-:W-:Y:S01]  /*1f60*/  @P3 IMAD.IADD R23, R23, 0x1, -R6 ;  /* 0x0000000117173824 */ /* 0x000fe200078e0a06 */
[-C--:B------:R-:W-:Y:S01]  /*1f70*/  ISETP.GE.U32.AND P2, PT, R21, R6.reuse, PT ;  /* 0x000000061500720c */ /* 0x080fe20003f46070 */
[----:B-1----:R-:W-:Y:S01]  /*1f80*/  IMAD.MOV.U32 R16, RZ, RZ, 0x3c23d70a ;  /* 0x3c23d70aff107424 */ /* 0x002fe200078e00ff */
[----:B------:R-:W0:Y:S01]  /*1f90*/  FCHK P1, R18, 100 ;  /* 0x42c8000012007902 */ /* 0x000e220000020000 */
[----:B------:R-:W-:Y:S01]  /*1fa0*/  @P3 VIADD R14, R14, 0x1 ;  /* 0x000000010e0e3836 */ /* 0x000fe20000000000 */
[----:B------:R-:W-:Y:S01]  /*1fb0*/  ISETP.GE.U32.AND P4, PT, R23, R6, PT ;  /* 0x000000061700720c */ /* 0x000fe20003f86070 */
[----:B------:R-:W-:-:S04]  /*1fc0*/  FFMA R17, R16, -R7, 1 ;  /* 0x3f80000010117423 */ /* 0x000fc80000000807 */
[----:B------:R-:W-:-:S04]  /*1fd0*/  FFMA R0, R17, R16, 0.0099999997764825820923 ;  /* 0x3c23d70a11007423 */ /* 0x000fc80000000010 */
[----:B------:R-:W-:Y:S02]  /*1fe0*/  @P2 VIADD R20, R20, 0x1 ;  /* 0x0000000114142836 */ /* 0x000fe40000000000 */
[----:B------:R-:W-:Y:S02]  /*1ff0*/  FFMA R19, R0, R18, RZ ;  /* 0x0000001200137223 */ /* 0x000fe400000000ff */
[----:B------:R-:W-:Y:S01]  /*2000*/  @P4 VIADD R14, R14, 0x1 ;  /* 0x000000010e0e4836 */ /* 0x000fe20000000000 */
[----:B------:R-:W-:Y:S01]  /*2010*/  SEL R17, R3, R20, !P0 ;  /* 0x0000001403117207 */ /* 0x000fe20004000000 */
[----:B------:R-:W-:-:S03]  /*2020*/  FFMA R16, R19, -100, R18 ;  /* 0xc2c8000013107823 */ /* 0x000fc60000000012 */
[----:B------:R-:W-:Y:S01]  /*2030*/  SEL R3, R3, R14, !P0 ;  /* 0x0000000e03037207 */ /* 0x000fe20004000000 */
[----:B------:R-:W-:Y:S01]  /*2040*/  FFMA R0, R0, R16, R19 ;  /* 0x0000001000007223 */ /* 0x000fe20000000013 */
[----:B------:R-:W-:-:S03]  /*2050*/  IMAD.IADD R17, R2, 0x1, R17 ;  /* 0x0000000102117824 */ /* 0x000fc600078e0211 */
[----:B------:R-:W-:Y:S01]  /*2060*/  IMAD.IADD R16, R3, 0x1, R8 ;  /* 0x0000000103107824 */ /* 0x000fe200078e0208 */
[----:B0-----:R-:W-:Y:S06]  /*2070*/  @!P1 BRA `(.L_x_31) ;  /* 0x00000000000c9947 */ /* 0x001fec0003800000 */
[----:B------:R-:W-:Y:S01]  /*2080*/  IMAD.MOV.U32 R3, RZ, RZ, R18 ;  /* 0x000000ffff037224 */ /* 0x000fe200078e0012 */
[----:B------:R-:W-:-:S07]  /*2090*/  MOV R14, 0x20b0 ;  /* 0x000020b0000e7802 */ /* 0x000fce0000000f00 */
[----:B-----5:R-:W-:Y:S05]  /*20a0*/  CALL.REL.NOINC `($__internal_0_$__cuda_sm3x_div_rn_noftz_f32_slowpath) ;  /* 0x0000001800547944 */ /* 0x020fea0003c00000 */
.L_x_31:
[----:B------:R-:W-:Y:S05]  /*20b0*/  BSYNC.RECONVERGENT B0 ;  /* 0x0000000000007941 */ /* 0x000fea0003800200 */
.L_x_30:
[----:B------:R-:W0:Y:S02]  /*20c0*/  LDC.64 R18, c[0x0][0x3b0] ;  /* 0x0000ec00ff127b82 */ /* 0x000e240000000a00 */
[----:B0-----:R-:W2:Y:S01]  /*20d0*/  LDG.E.U16 R18, desc[UR8][R18.64] ;  /* 0x0000000812127981 */ /* 0x001ea2000c1e1500 */
[----:B------:R-:W-:Y:S02]  /*20e0*/  I2FP.F32.U32 R15, R15 ;  /* 0x0000000f000f7245 */ /* 0x000fe40000201000 */
        /* <DEDUP_REMOVED lines=8> */
[----:B------:R-:W0:Y:S02]  /*2170*/  F2I.U32.TRUNC.NTZ R3, R3 ;  /* 0x0000000300037305 */ /* 0x000e24000020f000 */
[----:B0-----:R-:W-:-:S06]  /*2180*/  LOP3.LUT R13, R3, 0xff, RZ, 0xc0, !PT ;  /* 0x000000ff030d7812 */ /* 0x001fcc00078ec0ff */
[----:B------:R-:W0:Y:S01]  /*2190*/  I2F.U16 R13, R13 ;  /* 0x0000000d000d7306 */ /* 0x000e220000101000 */
[----:B--2---:R-:W-:-:S07]  /*21a0*/  I2FP.F32.U32 R5, R18 ;  /* 0x0000001200057245 */ /* 0x004fce0000201000 */
[----:B0-----:R-:W-:Y:S08]  /*21b0*/  F2I.NTZ R18, R13 ;  /* 0x0000000d00127305 */ /* 0x001ff00000203100 */
[----:B------:R-:W0:Y:S02]  /*21c0*/  F2I.NTZ R5, R5 ;  /* 0x0000000500057305 */ /* 0x000e240000203100 */
[----:B0-----:R-:W-:-:S04]  /*21d0*/  IADD3 R23, PT, PT, R5, 0xff, RZ ;  /* 0x000000ff05177810 */ /* 0x001fc80007ffe0ff */
[----:B------:R-:W-:-:S04]  /*21e0*/  LOP3.LUT R21, R23, 0xff, RZ, 0xc0, !PT ;  /* 0x000000ff17157812 */ /* 0x000fc800078ec0ff */
[C---:B------:R-:W-:Y:S01]  /*21f0*/  IADD3 R22, PT, PT, -R21.reuse, 0x1, RZ ;  /* 0x0000000115167810 */ /* 0x040fe20007ffe1ff */
[--C-:B------:R-:W-:Y:S02]  /*2200*/  IMAD.IADD R0, R16, 0x1, -R21.reuse ;  /* 0x0000000110007824 */ /* 0x100fe400078e0a15 */
[----:B------:R-:W-:Y:S02]  /*2210*/  IMAD R24, R21, R21, RZ ;  /* 0x0000001515187224 */ /* 0x000fe400078e02ff */
[----:B------:R-:W-:Y:S02]  /*2220*/  IMAD.MOV R20, RZ, RZ, -R21 ;  /* 0x000000ffff147224 */ /* 0x000fe400078e0a15 */
[C---:B------:R-:W-:Y:S02]  /*2230*/  VIADD R3, R0.reuse, 0x1 ;  /* 0x0000000100037836 */ /* 0x040fe40000000000 */
[----:B------:R-:W-:-:S07]  /*2240*/  VIADD R5, R0, 0x2 ;  /* 0x0000000200057836 */ /* 0x000fce0000000000 */
.L_x_39:
[----:B0-----:R-:W0:Y:S01]  /*2250*/  LDCU UR6, c[0x0][0x398] ;  /* 0x00007300ff0677ac */ /* 0x001e220008000800 */
[----:B------:R-:W-:Y:S01]  /*2260*/  IMAD.IADD R19, R17, 0x1, R20 ;  /* 0x0000000111137824 */ /* 0x000fe200078e0214 */
[----:B------:R-:W-:Y:S01]  /*2270*/  LOP3.LUT R25, R0, 0xffff, RZ, 0xc0, !PT ;  /* 0x0000ffff00197812 */ /* 0x000fe200078ec0ff */
[C---:B------:R-:W-:Y:S01]  /*2280*/  IMAD R13, R20.reuse, R20, RZ ;  /* 0x00000014140d7224 */ /* 0x040fe200078e02ff */
[----:B------:R-:W1:Y:S01]  /*2290*/  LDCU.U16 UR7, c[0x0][0x39a] ;  /* 0x00007340ff0777ac */ /* 0x000e620008000400 */
[----:B------:R-:W-:Y:S02]  /*22a0*/  ISETP.NE.AND P3, PT, R20, R21, PT ;  /* 0x000000151400720c */ /* 0x000fe40003f65270 */
[----:B------:R-:W-:Y:S01]  /*22b0*/  LOP3.LUT R19, R19, 0xffff, RZ, 0xc0, !PT ;  /* 0x0000ffff13137812 */ /* 0x000fe200078ec0ff */
[----:B------:R-:W-:Y:S01]  /*22c0*/  IMAD.IADD R14, R24, 0x1, R13 ;  /* 0x00000001180e7824 */ /* 0x000fe200078e020d */
        /* <DEDUP_REMOVED lines=9> */
[----:B0-----:R-:W-:Y:S01]  /*2360*/  @!P0 IADD3 R14, P1, PT, R25, R14, RZ ;  /* 0x0000000e190e8210 */ /* 0x001fe20007f3e0ff */
[----:B------:R-:W-:-:S04]  /*2370*/  IMAD.MOV.U32 R25, RZ, RZ, R22 ;  /* 0x000000ffff197224 */ /* 0x000fc800078e0016 */
[----:B------:R-:W-:-:S05]  /*2380*/  @!P0 IMAD.X R15, RZ, RZ, R15, P1 ;  /* 0x000000ffff0f8224 */ /* 0x000fca00008e060f */
[----:B------:R0:W-:Y:S01]  /*2390*/  @!P0 STG.E.U8 desc[UR8][R14.64], R18 ;  /* 0x000000120e008986 */ /* 0x0001e2000c101108 */
[----:B------:R-:W-:-:S13]  /*23a0*/  LOP3.LUT P0, RZ, R23, 0x1, RZ, 0xc0, !PT ;  /* 0x0000000117ff7812 */ /* 0x000fda000780c0ff */
[----:B0-----:R-:W-:Y:S05]  /*23b0*/  @!P0 BRA `(.L_x_32) ;  /* 0x0000000000608947 */ /* 0x001fea0003800000 */
[--C-:B------:R-:W-:Y:S01]  /*23c0*/  IMAD R14, R22, R22, R13.reuse ;  /* 0x00000016160e7224 */ /* 0x100fe200078e020d */
[----:B------:R-:W-:Y:S02]  /*23d0*/  LOP3.LUT R25, R3, 0xffff, RZ, 0xc0, !PT ;  /* 0x0000ffff03197812 */ /* 0x000fe400078ec0ff */
[----:B------:R-:W-:Y:S02]  /*23e0*/  IADD3 R28, PT, PT, -R21, 0x2, RZ ;  /* 0x00000002151c7810 */ /* 0x000fe40007ffe1ff */
[----:B------:R-:W-:Y:S02]  /*23f0*/  ISETP.GE.U32.OR P0, PT, R25, UR7, P2 ;  /* 0x0000000719007c0c */ /* 0x000fe40009706470 */
[----:B------:R-:W-:Y:S01]  /*2400*/  LOP3.LUT R15, R14, 0xffff, RZ, 0xc0, !PT ;  /* 0x0000ffff0e0f7812 */ /* 0x000fe200078ec0ff */
[----:B------:R-:W-:-:S03]  /*2410*/  IMAD R28, R28, R28, R13 ;  /* 0x0000001c1c1c7224 */ /* 0x000fc600078e020d */
[----:B------:R-:W-:-:S13]  /*2420*/  ISETP.GT.U32.OR P0, PT, R15, R24, P0 ;  /* 0x000000180f00720c */ /* 0x000fda0000704470 */
[----:B------:R-:W0:Y:S01]  /*2430*/  @!P0 LDC.64 R14, c[0x0][0x388] ;  /* 0x0000e200ff0e8b82 */ /* 0x000e220000000a00 */
[----:B------:R-:W-:Y:S02]  /*2440*/  @!P0 IADD3 R26, PT, PT, R10, R25, RZ ;  /* 0x000000190a1a8210 */ /* 0x000fe40007ffe0ff */
[----:B------:R-:W-:-:S03]  /*2450*/  LOP3.LUT R25, R5, 0xffff, RZ, 0xc0, !PT ;  /* 0x0000ffff05197812 */ /* 0x000fc600078ec0ff */
[----:B------:R-:W-:Y:S01]  /*2460*/  @!P0 IMAD R27, R26, UR6, R19 ;  /* 0x000000061a1b8c24 */ /* 0x000fe2000f8e0213 */
[----:B------:R-:W-:-:S04]  /*2470*/  ISETP.GE.U32.OR P1, PT, R25, UR7, P2 ;  /* 0x0000000719007c0c */ /* 0x000fc80009726470 */
[----:B0-----:R-:W-:Y:S02]  /*2480*/  @!P0 IADD3 R26, P5, PT, R27, R14, RZ ;  /* 0x0000000e1b1a8210 */ /* 0x001fe40007fbe0ff */
[----:B------:R-:W-:-:S04]  /*2490*/  LOP3.LUT R27, R28, 0xffff, RZ, 0xc0, !PT ;  /* 0x0000ffff1c1b7812 */ /* 0x000fc800078ec0ff */
[----:B------:R-:W-:Y:S01]  /*24a0*/  ISETP.GT.U32.OR P1, PT, R27, R24, P1 ;  /* 0x000000181b00720c */ /* 0x000fe20000f24470 */
[----:B------:R-:W-:-:S05]  /*24b0*/  @!P0 IMAD.X R27, RZ, RZ, R15, P5 ;  /* 0x000000ffff1b8224 */ /* 0x000fca00028e060f */
[----:B------:R0:W-:Y:S07]  /*24c0*/  @!P0 STG.E.U8 desc[UR8][R26.64], R18 ;  /* 0x000000121a008986 */ /* 0x0001ee000c101108 */
[----:B------:R-:W1:Y:S01]  /*24d0*/  @!P1 LDC.64 R14, c[0x0][0x388] ;  /* 0x0000e200ff0e9b82 */ /* 0x000e620000000a00 */
[----:B------:R-:W-:-:S04]  /*24e0*/  @!P1 IMAD.IADD R28, R10, 0x1, R25 ;  /* 0x000000010a1c9824 */ /* 0x000fc800078e0219 */
[----:B------:R-:W-:-:S05]  /*24f0*/  @!P1 IMAD R25, R28, UR6, R19 ;  /* 0x000000061c199c24 */ /* 0x000fca000f8e0213 */
[----:B-1----:R-:W-:Y:S02]  /*2500*/  @!P1 IADD3 R14, P0, PT, R25, R14, RZ ;  /* 0x0000000e190e9210 */ /* 0x002fe40007f1e0ff */
[----:B------:R-:W-:-:S03]  /*2510*/  IADD3 R25, PT, PT, -R21, 0x3, RZ ;  /* 0x0000000315197810 */ /* 0x000fc60007ffe1ff */
[----:B------:R-:W-:-:S05]  /*2520*/  @!P1 IMAD.X R15, RZ, RZ, R15, P0 ;  /* 0x000000ffff0f9224 */ /* 0x000fca00000e060f */
[----:B------:R0:W-:Y:S03]  /*2530*/  @!P1 STG.E.U8 desc[UR8][R14.64], R18 ;  /* 0x000000120e009986 */ /* 0x0001e6000c101108 */
.L_x_32:
[----:B------:R-:W-:Y:S01]  /*2540*/  VIADD R20, R20, 0x1 ;  /* 0x0000000114147836 */ /* 0x000fe20000000000 */
[----:B------:R-:W-:Y:S06]  /*2550*/  @!P4 BRA `(.L_x_33) ;  /* 0x0000000000fcc947 */ /* 0x000fec0003800000 */
.L_x_38:
        /* <DEDUP_REMOVED lines=10> */
[----:B------:R-:W-:-:S05]  /*2600*/  @!P0 IMAD R27, R26, UR6, R19 ;  /* 0x000000061a1b8c24 */ /* 0x000fca000f8e0213 */
[----:B0-----:R-:W-:-:S05]  /*2610*/  @!P0 IADD3 R14, P1, PT, R27, R14, RZ ;  /* 0x0000000e1b0e8210 */ /* 0x001fca0007f3e0ff */
[----:B------:R-:W-:-:S05]  /*2620*/  @!P0 IMAD.X R15, RZ, RZ, R15, P1 ;  /* 0x000000ffff0f8224 */ /* 0x000fca00008e060f */
[----:B------:R0:W-:Y:S03]  /*2630*/  @!P0 STG.E.U8 desc[UR8][R14.64], R18 ;  /* 0x000000120e008986 */ /* 0x0001e6000c101108 */
.L_x_34:
[C---:B0-----:R-:W-:Y:S02]  /*2640*/  IMAD R14, R25.reuse, R25, R25 ;  /* 0x00000019190e7224 */ /* 0x041fe400078e0219 */
        /* <DEDUP_REMOVED lines=10> */
[----:B------:R-:W-:-:S05]  /*26f0*/  @!P0 IADD3 R26, PT, PT, R10, R27, RZ ;  /* 0x0000001b0a1a8210 */ /* 0x000fca0007ffe0ff */
[----:B------:R-:W-:-:S05]  /*2700*/  @!P0 IMAD R27, R26, UR6, R19 ;  /* 0x000000061a1b8c24 */ /* 0x000fca000f8e0213 */
[----:B0-----:R-:W-:-:S05]  /*2710*/  @!P0 IADD3 R14, P1, PT, R27, R14, RZ ;  /* 0x0000000e1b0e8210 */ /* 0x001fca0007f3e0ff */
[----:B------:R-:W-:-:S05]  /*2720*/  @!P0 IMAD.X R15, RZ, RZ, R15, P1 ;  /* 0x000000ffff0f8224 */ /* 0x000fca00008e060f */
[----:B------:R0:W-:Y:S03]  /*2730*/  @!P0 STG.E.U8 desc[UR8][R14.64], R18 ;  /* 0x000000120e008986 */ /* 0x0001e6000c101108 */
.L_x_35:
[----:B------:R-:W-:-:S04]  /*2740*/  VIADD R26, R25, 0x2 ;  /* 0x00000002191a7836 */ /* 0x000fc80000000000 */
        /* <DEDUP_REMOVED lines=14> */
.L_x_36:
        /* <DEDUP_REMOVED lines=15> */
.L_x_37:
[----:B------:R-:W-:Y:S02]  /*2920*/  ISETP.NE.AND P0, PT, R26, R21, PT ;  /* 0x000000151a00720c */ /* 0x000fe40003f05270 */
[----:B------:R-:W-:-:S11]  /*2930*/  IADD3 R25, PT, PT, R25, 0x4, RZ ;  /* 0x0000000419197810 */ /* 0x000fd60007ffe0ff */
[----:B------:R-:W-:Y:S05]  /*2940*/  @P0 BRA `(.L_x_38) ;  /* 0xfffffffc00040947 */ /* 0x000fea000383ffff */
.L_x_33:
[----:B------:R-:W-:Y:S05]  /*2950*/  @P3 BRA `(.L_x_39) ;  /* 0xfffffff8003c3947 */ /* 0x000fea000383ffff */
[----:B------:R-:W-:-:S06]  /*2960*/  UIADD3 UR4, UPT, UPT, UR4, 0x1, URZ ;  /* 0x0000000104047890 */ /* 0x000fcc000fffe0ff */
[----:B------:R-:W-:-:S13]  /*2970*/  ISETP.NE.AND P0, PT, R4, UR4, PT ;  /* 0x0000000404007c0c */ /* 0x000fda000bf05270 */
[----:B------:R-:W-:Y:S05]  /*2980*/  @!P0 EXIT ;  /* 0x000000000000894d */ /* 0x000fea0003800000 */
[----:B------:R-:W-:Y:S05]  /*2990*/  BRA `(.L_x_40) ;  /* 0xfffffff000b07947 */ /* 0x000fea000383ffff */
.L_x_29:
[----:B------:R-:W-:Y:S01]  /*29a0*/  VIMNMX.U32 R5, PT, PT, R6, 0x1, !PT ;  /* 0x0000000106057848 */ /* 0x000fe20007fe0000 */
[----:B------:R-:W-:-:S07]  /*29b0*/  IMAD.MOV.U32 R4, RZ, RZ, RZ ;  /* 0x000000ffff047224 */ /* 0x000fce00078e00ff */
.L_x_60:
[----:B0-----:R-:W0:Y:S01]  /*29c0*/  I2F.U16.RP R16, R9 ;  /* 0x0000000900107306 */ /* 0x001e220000109000 */
[----:B------:R-:W-:Y:S01]  /*29d0*/  IMAD.MOV R3, RZ, RZ, -R6 ;  /* 0x000000ffff037224 */ /* 0x000fe200078e0a06 */
[----:B------:R-:W1:Y:S01]  /*29e0*/  LDCU.64 UR12, c[0x0][0x3a0] ;  /* 0x00007400ff0c77ac */ /* 0x000e620008000a00 */
[----:B------:R-:W-:Y:S01]  /*29f0*/  IMAD.MOV.U32 R14, RZ, RZ, RZ ;  /* 0x000000ffff0e7224 */ /* 0x000fe200078e00ff */
[----:B------:R-:W2:Y:S04]  /*2a00*/  LDC.U8 R26, c[0x0][0x3a8] ;  /* 0x0000ea00ff1a7b82 */ /* 0x000ea80000000000 */
[----:B0-----:R-:W0:Y:S02]  /*2a10*/  MUFU.RCP R16, R16 ;  /* 0x0000001000107308 */ /* 0x001e240000001000 */
[----:B0-----:R-:W-:-:S06]  /*2a20*/  VIADD R15, R16, 0xffffffe ;  /* 0x0ffffffe100f7836 */ /* 0x001fcc0000000000 */
[----:B------:R-:W0:Y:S02]  /*2a30*/  F2I.FTZ.U32.TRUNC.NTZ R15, R15 ;  /* 0x0000000f000f7305 */ /* 0x000e24000021f000 */
[----:B0-----:R-:W-:-:S04]  /*2a40*/  IMAD R3, R3, R15, RZ ;  /* 0x0000000f03037224 */ /* 0x001fc800078e02ff */
[----:B------:R-:W-:-:S04]  /*2a50*/  IMAD.HI.U32 R0, R15, R3, R14 ;  /* 0x000000030f007227 */ /* 0x000fc800078e000e */
[----:B------:R-:W-:-:S04]  /*2a60*/  IMAD R3, R4, 0x64, RZ ;  /* 0x0000006404037824 */ /* 0x000fc800078e02ff */
[----:B------:R-:W-:-:S04]  /*2a70*/  IMAD.HI.U32 R14, R0, R3, RZ ;  /* 0x00000003000e7227 */ /* 0x000fc800078e00ff */
[----:B------:R-:W-:-:S04]  /*2a80*/  IMAD.MOV R13, RZ, RZ, -R14 ;  /* 0x000000ffff0d7224 */ /* 0x000fc800078e0a0e */
[----:B------:R-:W-:-:S05]  /*2a90*/  IMAD R3, R6, R13, R3 ;  /* 0x0000000d06037224 */ /* 0x000fca00078e0203 */
        /* <DEDUP_REMOVED lines=11> */
[-C--:B------:R-:W-:Y:S01]  /*2b50*/  IMAD R19, R12, R4.reuse, RZ ;  /* 0x000000040c137224 */ /* 0x080fe200078e02ff */
[----:B------:R-:W-:Y:S01]  /*2b60*/  SHF.R.U32.HI R13, RZ, 0x5, R13 ;  /* 0x00000005ff0d7819 */ /* 0x000fe2000001160d */
[----:B------:R-:W-:Y:S02]  /*2b70*/  IMAD R21, R11, R4, RZ ;  /* 0x000000040b157224 */ /* 0x000fe400078e02ff */
[----:B------:R-:W-:Y:S01]  /*2b80*/  IMAD.HI.U32 R22, R0, R19, RZ ;  /* 0x0000001300167227 */ /* 0x000fe200078e00ff */
[----:B------:R-:W-:-:S03]  /*2b90*/  ISETP.GE.U32.AND P1, PT, R13, UR10, PT ;  /* 0x0000000a0d007c0c */ /* 0x000fc6000bf26070 */
[----:B------:R-:W-:-:S04]  /*2ba0*/  IMAD.HI.U32 R20, R0, R21, RZ ;  /* 0x0000001500147227 */ /* 0x000fc800078e00ff */
[C---:B------:R-:W-:Y:S02]  /*2bb0*/  VIADD R14, R13.reuse, 0x1 ;  /* 0x000000010d0e7836 */ /* 0x040fe40000000000 */
[----:B------:R-:W-:Y:S02]  /*2bc0*/  IMAD.MOV R0, RZ, RZ, -R22 ;  /* 0x000000ffff007224 */ /* 0x000fe400078e0a16 */
[----:B------:R-:W-:Y:S01]  /*2bd0*/  IMAD.MOV R23, RZ, RZ, -R20 ;  /* 0x000000ffff177224 */ /* 0x000fe200078e0a14 */
[----:B------:R-:W-:Y:S01]  /*2be0*/  SEL R16, R14, UR5, !P1 ;  /* 0x000000050e107c07 */ /* 0x000fe2000c800000 */
[C---:B------:R-:W-:Y:S01]  /*2bf0*/  IMAD R19, R6.reuse, R0, R19 ;  /* 0x0000000006137224 */ /* 0x040fe200078e0213 */
[----:B-1----:R-:W-:Y:S01]  /*2c00*/  IADD3 R14, P1, PT, R13, UR12, RZ ;  /* 0x0000000c0d0e7c10 */ /* 0x002fe2000ff3e0ff */
[----:B------:R-:W-:Y:S01]  /*2c10*/  IMAD R21, R6, R23, R21 ;  /* 0x0000001706157224 */ /* 0x000fe200078e0215 */
[----:B------:R-:W-:Y:S02]  /*2c20*/  IADD3 R16, P2, PT, R16, UR12, RZ ;  /* 0x0000000c10107c10 */ /* 0x000fe4000ff5e0ff */
[----:B------:R-:W-:-:S02]  /*2c30*/  IADD3.X R15, PT, PT, RZ, UR13, RZ, P1, !PT ;  /* 0x0000000dff0f7c10 */ /* 0x000fc40008ffe4ff */
[-C--:B------:R-:W-:Y:S01]  /*2c40*/  ISETP.GE.U32.AND P1, PT, R19, R6.reuse, PT ;  /* 0x000000061300720c */ /* 0x080fe20003f26070 */
[----:B------:R-:W-:Y:S01]  /*2c50*/  IMAD.X R17, RZ, RZ, UR13, P2 ;  /* 0x0000000dff117e24 */ /* 0x000fe200090e06ff */
[----:B------:R-:W-:Y:S01]  /*2c60*/  ISETP.GE.U32.AND P3, PT, R21, R6, PT ;  /* 0x000000061500720c */ /* 0x000fe20003f66070 */
[----:B------:R-:W-:Y:S01]  /*2c70*/  IMAD.MOV.U32 R0, RZ, RZ, 0x3c23d70a ;  /* 0x3c23d70aff007424 */ /* 0x000fe200078e00ff */
[----:B------:R-:W-:Y:S01]  /*2c80*/  I2FP.F32.U32 R24, R18 ;  /* 0x0000001200187245 */ /* 0x000fe20000201000 */
[----:B------:R-:W5:Y:S04]  /*2c90*/  LDG.E.U8 R15, desc[UR8][R14.64] ;  /* 0x000000080e0f7981 */ /* 0x000f68000c1e1100 */
[----:B------:R0:W5:Y:S01]  /*2ca0*/  LDG.E.U8 R16, desc[UR8][R16.64] ;  /* 0x0000000810107981 */ /* 0x000162000c1e1100 */
[----:B------:R-:W-:Y:S01]  /*2cb0*/  VIADD R4, R4, 0x1 ;  /* 0x0000000104047836 */ /* 0x000fe20000000000 */
[----:B------:R-:W-:Y:S02]  /*2cc0*/  BSSY.RECONVERGENT B0, `(.L_x_41) ;  /* 0x0000018000007945 */ /* 0x000fe40003800200 */
[----:B------:R-:W-:-:S02]  /*2cd0*/  @P1 IMAD.IADD R19, R19, 0x1, -R6 ;  /* 0x0000000113131824 */ /* 0x000fc400078e0a06 */
[----:B------:R-:W-:Y:S02]  /*2ce0*/  @P3 IMAD.IADD R21, R21, 0x1, -R6 ;  /* 0x0000000115153824 */ /* 0x000fe400078e0a06 */
[----:B------:R-:W-:Y:S01]  /*2cf0*/  @P1 VIADD R22, R22, 0x1 ;  /* 0x0000000116161836 */ /* 0x000fe20000000000 */
[-C--:B------:R-:W-:Y:S01]  /*2d00*/  ISETP.GE.U32.AND P2, PT, R19, R6.reuse, PT ;  /* 0x000000061300720c */ /* 0x080fe20003f46070 */
[----:B------:R-:W1:Y:S01]  /*2d10*/  FCHK P1, R24, 100 ;  /* 0x42c8000018007902 */ /* 0x000e620000020000 */
[----:B------:R-:W-:Y:S01]  /*2d20*/  ISETP.GE.U32.AND P4, PT, R21, R6, PT ;  /* 0x000000061500720c */ /* 0x000fe20003f86070 */
[----:B0-----:R-:W-:Y:S01]  /*2d30*/  FFMA R17, R0, -R7, 1 ;  /* 0x3f80000000117423 */ /* 0x001fe20000000807 */
[----:B------:R-:W-:-:S03]  /*2d40*/  @P3 VIADD R20, R20, 0x1 ;  /* 0x0000000114143836 */ /* 0x000fc60000000000 */
[----:B------:R-:W-:-:S04]  /*2d50*/  FFMA R0, R17, R0, 0.0099999997764825820923 ;  /* 0x3c23d70a11007423 */ /* 0x000fc80000000000 */
[----:B------:R-:W-:Y:S02]  /*2d60*/  FFMA R19, R0, R24, RZ ;  /* 0x0000001800137223 */ /* 0x000fe400000000ff */
[----:B------:R-:W-:Y:S02]  /*2d70*/  @P2 IADD3 R22, PT, PT, R22, 0x1, RZ ;  /* 0x0000000116162810 */ /* 0x000fe40007ffe0ff */
[----:B------:R-:W-:Y:S02]  /*2d80*/  @P4 VIADD R20, R20, 0x1 ;  /* 0x0000000114144836 */ /* 0x000fe40000000000 */
[----:B------:R-:W-:Y:S01]  /*2d90*/  FFMA R14, R19, -100, R24 ;  /* 0xc2c80000130e7823 */ /* 0x000fe20000000018 */
[C---:B------:R-:W-:Y:S02]  /*2da0*/  SEL R17, R3.reuse, R22, !P0 ;  /* 0x0000001603117207 */ /* 0x040fe40004000000 */
[----:B------:R-:W-:Y:S01]  /*2db0*/  ISETP.NE.AND P2, PT, R4, R5, PT ;  /* 0x000000050400720c */ /* 0x000fe20003f45270 */
[----:B------:R-:W-:Y:S01]  /*2dc0*/  FFMA R0, R0, R14, R19 ;  /* 0x0000000e00007223 */ /* 0x000fe20000000013 */
[----:B------:R-:W-:Y:S01]  /*2dd0*/  SEL R3, R3, R20, !P0 ;  /* 0x0000001403037207 */ /* 0x000fe20004000000 */
[----:B------:R-:W-:-:S04]  /*2de0*/  IMAD.IADD R17, R2, 0x1, R17 ;  /* 0x0000000102117824 */ /* 0x000fc800078e0211 */
[----:B------:R-:W-:Y:S01]  /*2df0*/  IMAD.IADD R18, R3, 0x1, R8 ;  /* 0x0000000103127824 */ /* 0x000fe200078e0208 */
[----:B-12---:R-:W-:Y:S06]  /*2e00*/  @!P1 BRA `(.L_x_42) ;  /* 0x00000000000c9947 */ /* 0x006fec0003800000 */
[----:B------:R-:W-:Y:S01]  /*2e10*/  IMAD.MOV.U32 R3, RZ, RZ, R24 ;  /* 0x000000ffff037224 */ /* 0x000fe200078e0018 */
[----:B------:R-:W-:-:S07]  /*2e20*/  MOV R14, 0x2e40 ;  /* 0x00002e40000e7802 */ /* 0x000fce0000000f00 */
[----:B-----5:R-:W-:Y:S05]  /*2e30*/  CALL.REL.NOINC `($__internal_0_$__cuda_sm3x_div_rn_noftz_f32_slowpath) ;  /* 0x0000000800f07944 */ /* 0x020fea0003c00000 */
.L_x_42:
[----:B------:R-:W-:Y:S05]  /*2e40*/  BSYNC.RECONVERGENT B0 ;  /* 0x0000000000007941 */ /* 0x000fea0003800200 */
.L_x_41:
[----:B------:R-:W0:Y:S01]  /*2e50*/  LDC.64 R20, c[0x0][0x3b0] ;  /* 0x0000ec00ff147b82 */ /* 0x000e220000000a00 */
[----:B------:R-:W-:-:S04]  /*2e60*/  IMAD R3, R25, UR7, RZ ;  /* 0x0000000719037c24 */ /* 0x000fc8000f8e02ff */
[----:B------:R-:W-:-:S05]  /*2e70*/  IMAD.HI.U32 R25, R3, 0x51eb851f, RZ ;  /* 0x51eb851f03197827 */ /* 0x000fca00078e00ff */
[----:B------:R-:W-:-:S04]  /*2e80*/  SHF.R.U32.HI R25, RZ, 0x5, R25 ;  /* 0x00000005ff197819 */ /* 0x000fc80000011619 */
[C---:B------:R-:W-:Y:S01]  /*2e90*/  ISETP.GE.U32.AND P0, PT, R25.reuse, UR7, PT ;  /* 0x0000000719007c0c */ /* 0x040fe2000bf06070 */
[C---:B------:R-:W-:Y:S02]  /*2ea0*/  VIADD R19, R25.reuse, 0x1 ;  /* 0x0000000119137836 */ /* 0x040fe40000000000 */
[----:B0-----:R-:W-:-:S10]  /*2eb0*/  IMAD.WIDE.U32 R22, R25, 0x2, R20 ;  /* 0x0000000219167825 */ /* 0x001fd400078e0014 */
[----:B------:R-:W-:Y:S02]  /*2ec0*/  @P0 VIADD R19, R26, 0xfffffffe ;  /* 0xfffffffe1a130836 */ /* 0x000fe40000000000 */
[----:B------:R-:W5:Y:S01]  /*2ed0*/  LDG.E.U16 R26, desc[UR8][R22.64] ;  /* 0x00000008161a7981 */ /* 0x000f62000c1e1500 */
[----:B------:R-:W-:Y:S01]  /*2ee0*/  I2FP.F32.U32 R13, R13 ;  /* 0x0000000d000d7245 */ /* 0x000fe20000201000 */
[----:B------:R-:W-:Y:S01]  /*2ef0*/  IMAD.WIDE.U32 R20, R19, 0x2, R20 ;  /* 0x0000000213147825 */ /* 0x000fe200078e0014 */
[----:B-----5:R-:W-:Y:S02]  /*2f00*/  LOP3.LUT R16, R16, 0xffff, RZ, 0xc0, !PT ;  /* 0x0000ffff10107812 */ /* 0x020fe400078ec0ff */
[----:B------:R-:W-:Y:S01]  /*2f10*/  LOP3.LUT R14, R15, 0xffff, RZ, 0xc0, !PT ;  /* 0x0000ffff0f0e7812 */ /* 0x000fe200078ec0ff */
[----:B------:R-:W-:Y:S01]  /*2f20*/  FADD R0, -R13, R0 ;  /* 0x000000000d007221 */ /* 0x000fe20000000100 */
[----:B------:R-:W-:Y:S01]  /*2f30*/  I2FP.F32.U32 R15, R16 ;  /* 0x00000010000f7245 */ /* 0x000fe20000201000 */
[----:B------:R0:W5:Y:S01]  /*2f40*/  LDG.E.U16 R27, desc[UR8][R20.64] ;  /* 0x00000008141b7981 */ /* 0x000162000c1e1500 */
[----:B------:R-:W-:-:S03]  /*2f50*/  I2FP.F32.U32 R13, R14 ;  /* 0x0000000e000d7245 */ /* 0x000fc60000201000 */
[C---:B------:R-:W-:Y:S01]  /*2f60*/  FMUL R14, R0.reuse, R15 ;  /* 0x0000000f000e7220 */ /* 0x040fe20000400000 */
[----:B------:R-:W-:-:S04]  /*2f70*/  FADD R0, -R0, 1 ;  /* 0x3f80000000007421 */ /* 0x000fc80000000100 */
[----:B------:R-:W-:-:S06]  /*2f80*/  FFMA R14, R13, R0, R14 ;  /* 0x000000000d0e7223 */ /* 0x000fcc000000000e */
[----:B------:R-:W1:Y:S01]  /*2f90*/  F2I.U32.TRUNC.NTZ R14, R14 ;  /* 0x0000000e000e7305 */ /* 0x000e62000020f000 */
[----:B0-----:R-:W-:Y:S01]  /*2fa0*/  I2FP.F32.U32 R20, R3 ;  /* 0x0000000300147245 */ /* 0x001fe20000201000 */
[----:B------:R-:W-:Y:S01]  /*2fb0*/  IMAD.MOV.U32 R0, RZ, RZ, 0x3c23d70a ;  /* 0x3c23d70aff007424 */ /* 0x000fe200078e00ff */
[----:B-1----:R-:W-:-:S05]  /*2fc0*/  LOP3.LUT R15, R14, 0xff, RZ, 0xc0, !PT ;  /* 0x000000ff0e0f7812 */ /* 0x002fca00078ec0ff */
[----:B------:R-:W0:Y:S01]  /*2fd0*/  I2F.U16 R13, R15 ;  /* 0x0000000f000d7306 */ /* 0x000e220000101000 */
[----:B------:R-:W-:-:S07]  /*2fe0*/  FFMA R3, R0, -R7, 1 ;  /* 0x3f80000000037423 */ /* 0x000fce0000000807 */
[----:B------:R-:W1:Y:S01]  /*2ff0*/  FCHK P0, R20, 100 ;  /* 0x42c8000014007902 */ /* 0x000e620000000000 */
[----:B------:R-:W-:-:S07]  /*3000*/  FFMA R0, R3, R0, 0.0099999997764825820923 ;  /* 0x3c23d70a03007423 */ /* 0x000fce0000000000 */
[----:B0-----:R-:W0:Y:S01]  /*3010*/  F2I.NTZ R13, R13 ;  /* 0x0000000d000d7305 */ /* 0x001e220000203100 */
[----:B------:R-:W-:Y:S01]  /*3020*/  FFMA R3, R0, R20, RZ ;  /* 0x0000001400037223 */ /* 0x000fe200000000ff */
[----:B------:R-:W-:Y:S03]  /*3030*/  BSSY.RECONVERGENT B0, `(.L_x_43) ;  /* 0x0000007000007945 */ /* 0x000fe60003800200 */
[----:B------:R-:W-:-:S04]  /*3040*/  FFMA R16, R3, -100, R20 ;  /* 0xc2c8000003107823 */ /* 0x000fc80000000014 */
[----:B------:R-:W-:Y:S01]  /*3050*/  FFMA R0, R0, R16, R3 ;  /* 0x0000001000007223 */ /* 0x000fe20000000003 */
[----:B-1----:R-:W-:Y:S06]  /*3060*/  @!P0 BRA `(.L_x_44) ;  /* 0x00000000000c8947 */ /* 0x002fec0003800000 */
[----:B------:R-:W-:Y:S01]  /*3070*/  IMAD.MOV.U32 R3, RZ, RZ, R20 ;  /* 0x000000ffff037224 */ /* 0x000fe200078e0014 */
[----:B------:R-:W-:-:S07]  /*3080*/  MOV R14, 0x30a0 ;  /* 0x000030a0000e7802 */ /* 0x000fce0000000f00 */
[----:B0----5:R-:W-:Y:S05]  /*3090*/  CALL.REL.NOINC `($__internal_0_$__cuda_sm3x_div_rn_noftz_f32_slowpath) ;  /* 0x0000000800587944 */ /* 0x021fea0003c00000 */
.L_x_44:
[----:B------:R-:W-:Y:S05]  /*30a0*/  BSYNC.RECONVERGENT B0 ;  /* 0x0000000000007941 */ /* 0x000fea0003800200 */
.L_x_43:
        /* <DEDUP_REMOVED lines=10> */
[----:B------:R-:W1:Y:S08]  /*3150*/  F2I.U32.TRUNC.NTZ R0, R0 ;  /* 0x0000000000007305 */ /* 0x000e70000020f000 */
[----:B-1----:R-:W1:Y:S08]  /*3160*/  I2F.U16 R3, R0 ;  /* 0x0000000000037306 */ /* 0x002e700000101000 */
[----:B-1----:R-:W1:Y:S02]  /*3170*/  F2I.NTZ R3, R3 ;  /* 0x0000000300037305 */ /* 0x002e640000203100 */
[----:B-1----:R-:W-:-:S05]  /*3180*/  VIADD R24, R3, 0xff ;  /* 0x000000ff03187836 */ /* 0x002fca0000000000 */
[----:B------:R-:W-:-:S04]  /*3190*/  LOP3.LUT R23, R24, 0xff, RZ, 0xc0, !PT ;  /* 0x000000ff18177812 */ /* 0x000fc800078ec0ff */
[-C--:B------:R-:W-:Y:S01]  /*31a0*/  IADD3 R21, PT, PT, R18, -R23.reuse, RZ ;  /* 0x8000001712157210 */ /* 0x080fe20007ffe0ff */
[C---:B------:R-:W-:Y:S01]  /*31b0*/  IMAD R22, R23.reuse, R23, RZ ;  /* 0x0000001717167224 */ /* 0x040fe200078e02ff */
[----:B------:R-:W-:Y:S01]  /*31c0*/  IADD3 R20, PT, PT, -R23, 0x1, RZ ;  /* 0x0000000117147810 */ /* 0x000fe20007ffe1ff */
[----:B------:R-:W-:Y:S02]  /*31d0*/  IMAD.MOV R26, RZ, RZ, -R23 ;  /* 0x000000ffff1a7224 */ /* 0x000fe400078e0a17 */
[C---:B------:R-:W-:Y:S02]  /*31e0*/  VIADD R19, R21.reuse, 0x1 ;  /* 0x0000000115137836 */ /* 0x040fe40000000000 */
[----:B------:R-:W-:-:S07]  /*31f0*/  VIADD R16, R21, 0x2 ;  /* 0x0000000215107836 */ /* 0x000fce0000000000 */
.L_x_59:
[----:B------:R-:W1:Y:S01]  /*3200*/  LDC R0, c[0x0][0x398] ;  /* 0x0000e600ff007b82 */ /* 0x000e620000000800 */
[----:B------:R-:W-:Y:S01]  /*3210*/  IMAD.IADD R25, R17, 0x1, R26 ;  /* 0x0000000111197824 */ /* 0x000fe200078e021a */
[----:B------:R-:W-:Y:S01]  /*3220*/  LOP3.LUT R27, R21, 0xffff, RZ, 0xc0, !PT ;  /* 0x0000ffff151b7812 */ /* 0x000fe200078ec0ff */
[----:B------:R-:W-:Y:S01]  /*3230*/  IMAD R3, R26, R26, RZ ;  /* 0x0000001a1a037224 */ /* 0x000fe200078e02ff */
[----:B------:R-:W-:Y:S01]  /*3240*/  BSSY.RECONVERGENT B1, `(.L_x_46) ;  /* 0x000002c000017945 */ /* 0x000fe20003800200 */
[----:B------:R-:W-:Y:S02]  /*3250*/  ISETP.GE.U32.AND P4, PT, R23, 0x2, PT ;  /* 0x000000021700780c */ /* 0x000fe40003f86070 */
[----:B------:R-:W-:Y:S01]  /*3260*/  LOP3.LUT R25, R25, 0xffff, RZ, 0xc0, !PT ;  /* 0x0000ffff19197812 */ /* 0x000fe200078ec0ff */
[----:B0-----:R-:W2:Y:S01]  /*3270*/  LDC.U16 R28, c[0x0][0x39a] ;  /* 0x0000e680ff1c7b82 */ /* 0x001ea20000000400 */
[----:B------:R-:W-:-:S05]  /*3280*/  IMAD.IADD R14, R22, 0x1, R3 ;  /* 0x00000001160e7824 */ /* 0x000fca00078e0203 */
[----:B------:R-:W-:Y:S02]  /*3290*/  LOP3.LUT R15, R14, 0xffff, RZ, 0xc0, !PT ;  /* 0x0000ffff0e0f7812 */ /* 0x000fe400078ec0ff */
[----:B-1----:R-:W-:-:S04]  /*32a0*/  LOP3.LUT R0, R0, 0xffff, RZ, 0xc0, !PT ;  /* 0x0000ffff00007812 */ /* 0x002fc800078ec0ff */
[----:B------:R-:W-:-:S04]  /*32b0*/  ISETP.GE.U32.AND P1, PT, R25, R0, PT ;  /* 0x000000001900720c */ /* 0x000fc80003f26070 */
[----:B--2---:R-:W-:-:S04]  /*32c0*/  ISETP.GE.U32.OR P0, PT, R27, R28, P1 ;  /* 0x0000001c1b00720c */ /* 0x004fc80000f06470 */
[----:B------:R-:W-:-:S13]  /*32d0*/  ISETP.GT.U32.OR P0, PT, R15, R22, P0 ;  /* 0x000000160f00720c */ /* 0x000fda0000704470 */
[----:B------:R-:W1:Y:S01]  /*32e0*/  @!P0 LDC.64 R14, c[0x0][0x388] ;  /* 0x0000e200ff0e8b82 */ /* 0x000e620000000a00 */
[----:B------:R-:W-:-:S04]  /*32f0*/  @!P0 IMAD.IADD R27, R10, 0x1, R27 ;  /* 0x000000010a1b8824 */ /* 0x000fc800078e021b */
[----:B------:R-:W-:-:S05]  /*3300*/  @!P0 IMAD R27, R27, R0, R25 ;  /* 0x000000001b1b8224 */ /* 0x000fca00078e0219 */
[----:B-1----:R-:W-:Y:S01]  /*3310*/  @!P0 IADD3 R14, P3, PT, R27, R14, RZ ;  /* 0x0000000e1b0e8210 */ /* 0x002fe20007f7e0ff */
[----:B------:R-:W-:-:S04]  /*3320*/  IMAD.MOV.U32 R27, RZ, RZ, R20 ;  /* 0x000000ffff1b7224 */ /* 0x000fc800078e0014 */
[----:B------:R-:W-:Y:S01]  /*3330*/  @!P0 IMAD.X R15, RZ, RZ, R15, P3 ;  /* 0x000000ffff0f8224 */ /* 0x000fe200018e060f */
[----:B------:R-:W-:-:S04]  /*3340*/  ISETP.NE.AND P3, PT, R26, R23, PT ;  /* 0x000000171a00720c */ /* 0x000fc80003f65270 */
[----:B0-----:R0:W-:Y:S01]  /*3350*/  @!P0 STG.E.U8 desc[UR8][R14.64], R13 ;  /* 0x0000000d0e008986 */ /* 0x0011e2000c101108 */
        /* <DEDUP_REMOVED lines=11> */
[----:B------:R-:W-:Y:S02]  /*3410*/  LOP3.LUT R27, R16, 0xffff, RZ, 0xc0, !PT ;  /* 0x0000ffff101b7812 */ /* 0x000fe400078ec0ff */
[----:B------:R-:W-:-:S05]  /*3420*/  @!P0 IADD3.X R15, PT, PT, RZ, R15, RZ, P5, !PT ;  /* 0x0000000fff0f8210 */ /* 0x000fca0002ffe4ff */
[----:B------:R0:W-:Y:S01]  /*3430*/  @!P0 STG.E.U8 desc[UR8][R14.64], R13 ;  /* 0x0000000d0e008986 */ /* 0x0001e2000c101108 */
[----:B------:R-:W-:Y:S02]  /*3440*/  ISETP.GE.U32.OR P0, PT, R27, R28, P1 ;  /* 0x0000001c1b00720c */ /* 0x000fe40000f06470 */
[----:B------:R-:W-:-:S05]  /*3450*/  IADD3 R28, PT, PT, -R23, 0x2, RZ ;  /* 0x00000002171c7810 */ /* 0x000fca0007ffe1ff */
[----:B------:R-:W-:-:S05]  /*3460*/  IMAD R28, R28, R28, R3 ;  /* 0x0000001c1c1c7224 */ /* 0x000fca00078e0203 */
[----:B------:R-:W-:-:S04]  /*3470*/  LOP3.LUT R29, R28, 0xffff, RZ, 0xc0, !PT ;  /* 0x0000ffff1c1d7812 */ /* 0x000fc800078ec0ff */
[----:B------:R-:W-:-:S13]  /*3480*/  ISETP.GT.U32.OR P0, PT, R29, R22, P0 ;  /* 0x000000161d00720c */ /* 0x000fda0000704470 */
[----:B0-----:R-:W0:Y:S01]  /*3490*/  @!P0 LDC.64 R14, c[0x0][0x388] ;  /* 0x0000e200ff0e8b82 */ /* 0x001e220000000a00 */
[----:B------:R-:W-:-:S04]  /*34a0*/  @!P0 IMAD.IADD R27, R10, 0x1, R27 ;  /* 0x000000010a1b8824 */ /* 0x000fc800078e021b */
[----:B------:R-:W-:-:S05]  /*34b0*/  @!P0 IMAD R27, R27, R0, R25 ;  /* 0x000000001b1b8224 */ /* 0x000fca00078e0219 */
[----:B0-----:R-:W-:Y:S02]  /*34c0*/  @!P0 IADD3 R28, P5, PT, R27, R14, RZ ;  /* 0x0000000e1b1c8210 */ /* 0x001fe40007fbe0ff */
[----:B------:R-:W-:-:S03]  /*34d0*/  IADD3 R27, PT, PT, -R23, 0x3, RZ ;  /* 0x00000003171b7810 */ /* 0x000fc60007ffe1ff */
[----:B------:R-:W-:-:S05]  /*34e0*/  @!P0 IMAD.X R29, RZ, RZ, R15, P5 ;  /* 0x000000ffff1d8224 */ /* 0x000fca00028e060f */
[----:B------:R0:W-:Y:S03]  /*34f0*/  @!P0 STG.E.U8 desc[UR8][R28.64], R13 ;  /* 0x0000000d1c008986 */ /* 0x0001e6000c101108 */
.L_x_47:
[----:B------:R-:W-:Y:S05]  /*3500*/  BSYNC.RECONVERGENT B1 ;  /* 0x0000000000017941 */ /* 0x000fea0003800200 */
.L_x_46:
[----:B------:R-:W-:Y:S01]  /*3510*/  BSSY.RECONVERGENT B1, `(.L_x_48) ;  /* 0x000004a000017945 */ /* 0x000fe20003800200 */
[----:B------:R-:W-:-:S03]  /*3520*/  VIADD R26, R26, 0x1 ;  /* 0x000000011a1a7836 */ /* 0x000fc60000000000 */
[----:B------:R-:W-:Y:S05]  /*3530*/  @!P4 BRA `(.L_x_49) ;  /* 0x00000004001cc947 */ /* 0x000fea0003800000 */
.L_x_58:
[----:B0-----:R-:W-:Y:S01]  /*3540*/  IMAD R14, R27, R27, R3 ;  /* 0x0000001b1b0e7224 */ /* 0x001fe200078e0203 */
[----:B------:R-:W-:Y:S04]  /*3550*/  BSSY.RECONVERGENT B2, `(.L_x_50) ;  /* 0x000000e000027945 */ /* 0x000fe80003800200 */
[----:B------:R-:W-:-:S04]  /*3560*/  LOP3.LUT R15, R14, 0xffff, RZ, 0xc0, !PT ;  /* 0x0000ffff0e0f7812 */ /* 0x000fc800078ec0ff */
[----:B------:R-:W-:-:S13]  /*3570*/  ISETP.GT.U32.AND P0, PT, R15, R22, PT ;  /* 0x000000160f00720c */ /* 0x000fda0003f04070 */
[----:B------:R-:W-:Y:S05]  /*3580*/  @P0 BRA `(.L_x_51) ;  /* 0x0000000000280947 */ /* 0x000fea0003800000 */
[----:B------:R-:W1:Y:S01]  /*3590*/  LDCU.U16 UR4, c[0x0][0x39a] ;  /* 0x00007340ff0477ac */ /* 0x000e620008000400 */
[----:B0-----:R-:W-:-:S05]  /*35a0*/  IMAD.IADD R29, R18, 0x1, R27 ;  /* 0x00000001121d7824 */ /* 0x001fca00078e021b */
[----:B------:R-:W-:-:S04]  /*35b0*/  LOP3.LUT R29, R29, 0xffff, RZ, 0xc0, !PT ;  /* 0x0000ffff1d1d7812 */ /* 0x000fc800078ec0ff */
[----:B-1----:R-:W-:-:S13]  /*35c0*/  ISETP.GE.U32.OR P0, PT, R29, UR4, P1 ;  /* 0x000000041d007c0c */ /* 0x002fda0008f06470 */
[----:B------:R-:W0:Y:S01]  /*35d0*/  @!P0 LDC.64 R14, c[0x0][0x388] ;  /* 0x0000e200ff0e8b82 */ /* 0x000e220000000a00 */
[----:B------:R-:W-:-:S04]  /*35e0*/  @!P0 IMAD.IADD R28, R10, 0x1, R29 ;  /* 0x000000010a1c8824 */ /* 0x000fc800078e021d */
[----:B------:R-:W-:-:S05]  /*35f0*/  @!P0 IMAD R29, R28, R0, R25 ;  /* 0x000000001c1d8224 */ /* 0x000fca00078e0219 */
[----:B0-----:R-:W-:-:S05]  /*3600*/  @!P0 IADD3 R14, P4, PT, R29, R14, RZ ;  /* 0x0000000e1d0e8210 */ /* 0x001fca0007f9e0ff */
[----:B------:R-:W-:-:S05]  /*3610*/  @!P0 IMAD.X R15, RZ, RZ, R15, P4 ;  /* 0x000000ffff0f8224 */ /* 0x000fca00020e060f */
[----:B------:R1:W-:Y:S03]  /*3620*/  @!P0 STG.E.U8 desc[UR8][R14.64], R13 ;  /* 0x0000000d0e008986 */ /* 0x0003e6000c101108 */
.L_x_51:
[----:B------:R-:W-:Y:S05]  /*3630*/  BSYNC.RECONVERGENT B2 ;  /* 0x0000000000027941 */ /* 0x000fea0003800200 */
.L_x_50:
[C---:B-1----:R-:W-:Y:S01]  /*3640*/  IMAD R14, R27.reuse, R27, R27 ;  /* 0x0000001b1b0e7224 */ /* 0x042fe200078e021b */
[----:B------:R-:W-:Y:S01]  /*3650*/  BSSY.RECONVERGENT B2, `(.L_x_52) ;  /* 0x0000010000027945 */ /* 0x000fe20003800200 */
[----:B0-----:R-:W-:-:S05]  /*3660*/  VIADD R29, R27, 0x1 ;  /* 0x000000011b1d7836 */ /* 0x001fca0000000000 */
        /* <DEDUP_REMOVED lines=11> */
[----:B0-----:R-:W-:-:S04]  /*3720*/  @!P0 IADD3 R14, P4, PT, R29, R14, RZ ;  /* 0x0000000e1d0e8210 */ /* 0x001fc80007f9e0ff */
[----:B------:R-:W-:-:S05]  /*3730*/  @!P0 IADD3.X R15, PT, PT, RZ, R15, RZ, P4, !PT ;  /* 0x0000000fff0f8210 */ /* 0x000fca00027fe4ff */
[----:B------:R0:W-:Y:S04]  /*3740*/  @!P0 STG.E.U8 desc[UR8][R14.64], R13 ;  /* 0x0000000d0e008986 */ /* 0x0001e8000c101108 */
.L_x_53:
[----:B------:R-:W-:Y:S05]  /*3750*/  BSYNC.RECONVERGENT B2 ;  /* 0x0000000000027941 */ /* 0x000fea0003800200 */
.L_x_52:
        /* <DEDUP_REMOVED lines=16> */
.L_x_55:
[----:B------:R-:W-:Y:S05]  /*3860*/  BSYNC.RECONVERGENT B2 ;  /* 0x0000000000027941 */ /* 0x000fea0003800200 */
.L_x_54:
        /* <DEDUP_REMOVED lines=16> */
.L_x_57:
[----:B------:R-:W-:Y:S05]  /*3970*/  BSYNC.RECONVERGENT B2 ;  /* 0x0000000000027941 */ /* 0x000fea0003800200 */
.L_x_56:
[----:B------:R-:W-:Y:S01]  /*3980*/  ISETP.NE.AND P0, PT, R28, R23, PT ;  /* 0x000000171c00720c */ /* 0x000fe20003f05270 */
[----:B------:R-:W-:-:S12]  /*3990*/  VIADD R27, R27, 0x4 ;  /* 0x000000041b1b7836 */ /* 0x000fd80000000000 */
[----:B------:R-:W-:Y:S05]  /*39a0*/  @P0 BRA `(.L_x_58) ;  /* 0xfffffff800e40947 */ /* 0x000fea000383ffff */
.L_x_49:
[----:B------:R-:W-:Y:S05]  /*39b0*/  BSYNC.RECONVERGENT B1 ;  /* 0x0000000000017941 */ /* 0x000fea0003800200 */
.L_x_48:
[----:B------:R-:W-:Y:S05]  /*39c0*/  @P3 BRA `(.L_x_59) ;  /* 0xfffffff8000c3947 */ /* 0x000fea000383ffff */
[----:B------:R-:W-:Y:S05]  /*39d0*/  BSYNC.RECONVERGENT B0 ;  /* 0x0000000000007941 */ /* 0x000fea0003800200 */
.L_x_45:
[----:B------:R-:W-:Y:S05]  /*39e0*/  @P2 BRA `(.L_x_60) ;  /* 0xffffffec00f42947 */ /* 0x000fea000383ffff */
[----:B------:R-:W-:Y:S05]  /*39f0*/  EXIT ;  /* 0x000000000000794d */ /* 0x000fea0003800000 */
        .weak           $__internal_0_$__cuda_sm3x_div_rn_noftz_f32_slowpath
        .type           $__internal_0_$__cuda_sm3x_div_rn_noftz_f32_slowpath,@function
        .size           $__internal_0_$__cuda_sm3x_div_rn_noftz_f32_slowpath,(.L_x_78 - $__internal_0_$__cuda_sm3x_div_rn_noftz_f32_slowpath)
$__internal_0_$__cuda_sm3x_div_rn_noftz_f32_slowpath:
[----:B------:R-:W-:Y:S01]  /*3a00*/  SHF.R.U32.HI R19, RZ, 0x17, R7 ;  /* 0x00000017ff137819 */ /* 0x000fe20000011607 */
[----:B------:R-:W-:Y:S01]  /*3a10*/  BSSY.RECONVERGENT B1, `(.L_x_61) ;  /* 0x0000064000017945 */ /* 0x000fe20003800200 */
[----:B------:R-:W-:Y:S01]  /*3a20*/  SHF.R.U32.HI R20, RZ, 0x17, R3 ;  /* 0x00000017ff147819 */ /* 0x000fe20000011603 */
[----:B------:R-:W-:Y:S01]  /*3a30*/  IMAD.MOV.U32 R23, RZ, RZ, 0x42c80000 ;  /* 0x42c80000ff177424 */ /* 0x000fe200078e00ff */
[----:B------:R-:W-:Y:S02]  /*3a40*/  LOP3.LUT R19, R19, 0xff, RZ, 0xc0, !PT ;  /* 0x000000ff13137812 */ /* 0x000fe400078ec0ff */
[----:B------:R-:W-:Y:S02]  /*3a50*/  LOP3.LUT R20, R20, 0xff, RZ, 0xc0, !PT ;  /* 0x000000ff14147812 */ /* 0x000fe400078ec0ff */
[----:B------:R-:W-:-:S03]  /*3a60*/  IADD3 R21, PT, PT, R19, -0x1, RZ ;  /* 0xffffffff13157810 */ /* 0x000fc60007ffe0ff */
[----:B------:R-:W-:Y:S01]  /*3a70*/  VIADD R22, R20, 0xffffffff ;  /* 0xffffffff14167836 */ /* 0x000fe20000000000 */
[----:B------:R-:W-:-:S04]  /*3a80*/  ISETP.GT.U32.AND P0, PT, R21, 0xfd, PT ;  /* 0x000000fd1500780c */ /* 0x000fc80003f04070 */
[----:B------:R-:W-:-:S13]  /*3a90*/  ISETP.GT.U32.OR P0, PT, R22, 0xfd, P0 ;  /* 0x000000fd1600780c */ /* 0x000fda0000704470 */
[----:B------:R-:W-:Y:S01]  /*3aa0*/  @!P0 IMAD.MOV.U32 R24, RZ, RZ, RZ ;  /* 0x000000ffff188224 */ /* 0x000fe200078e00ff */
[----:B------:R-:W-:Y:S06]  /*3ab0*/  @!P0 BRA `(.L_x_62) ;  /* 0x0000000000608947 */ /* 0x000fec0003800000 */
[----:B------:R-:W-:Y:S01]  /*3ac0*/  IMAD.MOV.U32 R0, RZ, RZ, 0x42c80000 ;  /* 0x42c80000ff007424 */ /* 0x000fe200078e00ff */
[----:B------:R-:W-:-:S04]  /*3ad0*/  FSETP.GTU.FTZ.AND P0, PT, |R3|, +INF , PT ;  /* 0x7f8000000300780b */ /* 0x000fc80003f1c200 */
[----:B------:R-:W-:-:S04]  /*3ae0*/  FSETP.GTU.FTZ.AND P1, PT, |R0|, +INF , PT ;  /* 0x7f8000000000780b */ /* 0x000fc80003f3c200 */
[----:B------:R-:W-:-:S13]  /*3af0*/  PLOP3.LUT P0, PT, P0, P1, PT, 0xf8, 0x8f ;  /* 0x00000000008f781c */ /* 0x000fda0000703f70 */
[----:B------:R-:W-:Y:S05]  /*3b00*/  @P0 BRA `(.L_x_63) ;  /* 0x00000004004c0947 */ /* 0x000fea0003800000 */
[----:B------:R-:W-:-:S13]  /*3b10*/  LOP3.LUT P0, RZ, R23, 0x7fffffff, R3, 0xc8, !PT ;  /* 0x7fffffff17ff7812 */ /* 0x000fda000780c803 */
[----:B------:R-:W-:Y:S05]  /*3b20*/  @!P0 BRA `(.L_x_64) ;  /* 0x00000004003c8947 */ /* 0x000fea0003800000 */
[C---:B------:R-:W-:Y:S02]  /*3b30*/  FSETP.NEU.FTZ.AND P1, PT, |R3|.reuse, +INF , PT ;  /* 0x7f8000000300780b */ /* 0x040fe40003f3d200 */
[----:B------:R-:W-:Y:S02]  /*3b40*/  FSETP.NEU.FTZ.AND P0, PT, |R0|, +INF , PT ;  /* 0x7f8000000000780b */ /* 0x000fe40003f1d200 */
[----:B------:R-:W-:-:S11]  /*3b50*/  FSETP.NEU.FTZ.AND P3, PT, |R3|, +INF , PT ;  /* 0x7f8000000300780b */ /* 0x000fd60003f7d200 */
[----:B------:R-:W-:Y:S05]  /*3b60*/  @!P0 BRA !P1, `(.L_x_64) ;  /* 0x00000004002c8947 */ /* 0x000fea0004800000 */
[----:B------:R-:W-:-:S04]  /*3b70*/  LOP3.LUT P1, RZ, R3, 0x7fffffff, RZ, 0xc0, !PT ;  /* 0x7fffffff03ff7812 */ /* 0x000fc8000782c0ff */
[----:B------:R-:W-:-:S13]  /*3b80*/  PLOP3.LUT P0, PT, P0, P1, PT, 0x2f, 0xf2 ;  /* 0x0000000000f2781c */ /* 0x000fda0000702577 */
[----:B------:R-:W-:Y:S05]  /*3b90*/  @P0 BRA `(.L_x_65) ;  /* 0x0000000400180947 */ /* 0x000fea0003800000 */
[----:B------:R-:W-:-:S04]  /*3ba0*/  LOP3.LUT P0, RZ, R23, 0x7fffffff, RZ, 0xc0, !PT ;  /* 0x7fffffff17ff7812 */ /* 0x000fc8000780c0ff */
[----:B------:R-:W-:-:S13]  /*3bb0*/  PLOP3.LUT P0, PT, P3, P0, PT, 0x2f, 0xf2 ;  /* 0x0000000000f2781c */ /* 0x000fda0001f00577 */
[----:B------:R-:W-:Y:S05]  /*3bc0*/  @P0 BRA `(.L_x_66) ;  /* 0x0000000400000947 */ /* 0x000fea0003800000 */
[----:B------:R-:W-:Y:S02]  /*3bd0*/  ISETP.GE.AND P0, PT, R22, RZ, PT ;  /* 0x000000ff1600720c */ /* 0x000fe40003f06270 */
[----:B------:R-:W-:-:S11]  /*3be0*/  ISETP.GE.AND P1, PT, R21, RZ, PT ;  /* 0x000000ff1500720c */ /* 0x000fd60003f26270 */
[----:B------:R-:W-:Y:S02]  /*3bf0*/  @P0 IMAD.MOV.U32 R24, RZ, RZ, RZ ;  /* 0x000000ffff180224 */ /* 0x000fe400078e00ff */
[----:B------:R-:W-:Y:S01]  /*3c00*/  @!P0 FFMA R3, R3, 1.84467440737095516160e+19, RZ ;  /* 0x5f80000003038823 */ /* 0x000fe200000000ff */
[----:B------:R-:W-:Y:S02]  /*3c10*/  @!P0 IMAD.MOV.U32 R24, RZ, RZ, -0x40 ;  /* 0xffffffc0ff188424 */ /* 0x000fe400078e00ff */
[----:B------:R-:W-:Y:S02]  /*3c20*/  @!P1 FFMA R23, R0, 1.84467440737095516160e+19, RZ ;  /* 0x5f80000000179823 */ /* 0x000fe400000000ff */
[----:B------:R-:W-:-:S07]  /*3c30*/  @!P1 VIADD R24, R24, 0x40 ;  /* 0x0000004018189836 */ /* 0x000fce0000000000 */
.L_x_62:
[----:B------:R-:W-:Y:S01]  /*3c40*/  LEA R28, R19, 0xc0800000, 0x17 ;  /* 0xc0800000131c7811 */ /* 0x000fe200078eb8ff */
[----:B------:R-:W-:Y:S01]  /*3c50*/  VIADD R20, R20, 0xffffff81 ;  /* 0xffffff8114147836 */ /* 0x000fe20000000000 */
[----:B------:R-:W-:Y:S03]  /*3c60*/  BSSY.RECONVERGENT B2, `(.L_x_67) ;  /* 0x0000035000027945 */ /* 0x000fe60003800200 */
[----:B------:R-:W-:Y:S02]  /*3c70*/  IMAD.IADD R28, R23, 0x1, -R28 ;  /* 0x00000001171c7824 */ /* 0x000fe400078e0a1c */
[----:B------:R-:W-:Y:S02]  /*3c80*/  IMAD R23, R20, -0x800000, R3 ;  /* 0xff80000014177824 */ /* 0x000fe400078e0203 */
[----:B------:R-:W0:Y:S01]  /*3c90*/  MUFU.RCP R21, R28 ;  /* 0x0000001c00157308 */ /* 0x000e220000001000 */
[----:B------:R-:W-:-:S04]  /*3ca0*/  FADD.FTZ R0, -R28, -RZ ;  /* 0x800000ff1c007221 */ /* 0x000fc80000010100 */
[----:B0-----:R-:W-:-:S04]  /*3cb0*/  FFMA R22, R21, R0, 1 ;  /* 0x3f80000015167423 */ /* 0x001fc80000000000 */
[----:B------:R-:W-:-:S04]  /*3cc0*/  FFMA R3, R21, R22, R21 ;  /* 0x0000001615037223 */ /* 0x000fc80000000015 */
[----:B------:R-:W-:-:S04]  /*3cd0*/  FFMA R22, R23, R3, RZ ;  /* 0x0000000317167223 */ /* 0x000fc800000000ff */
[----:B------:R-:W-:-:S04]  /*3ce0*/  FFMA R21, R0, R22, R23 ;  /* 0x0000001600157223 */ /* 0x000fc80000000017 */
[----:B------:R-:W-:Y:S01]  /*3cf0*/  FFMA R22, R3, R21, R22 ;  /* 0x0000001503167223 */ /* 0x000fe20000000016 */
[----:B------:R-:W-:-:S03]  /*3d00*/  IADD3 R21, PT, PT, R20, 0x7f, -R19 ;  /* 0x0000007f14157810 */ /* 0x000fc60007ffe813 */
[----:B------:R-:W-:Y:S01]  /*3d10*/  FFMA R23, R0, R22, R23 ;  /* 0x0000001600177223 */ /* 0x000fe20000000017 */
[----:B------:R-:W-:-:S03]  /*3d20*/  IADD3 R21, PT, PT, R21, R24, RZ ;  /* 0x0000001815157210 */ /* 0x000fc60007ffe0ff */
[----:B------:R-:W-:-:S05]  /*3d30*/  FFMA R0, R3, R23, R22 ;  /* 0x0000001703007223 */ /* 0x000fca0000000016 */
[----:B------:R-:W-:-:S04]  /*3d40*/  SHF.R.U32.HI R19, RZ, 0x17, R0 ;  /* 0x00000017ff137819 */ /* 0x000fc80000011600 */
[----:B------:R-:W-:-:S05]  /*3d50*/  LOP3.LUT R20, R19, 0xff, RZ, 0xc0, !PT ;  /* 0x000000ff13147812 */ /* 0x000fca00078ec0ff */
[----:B------:R-:W-:-:S04]  /*3d60*/  IMAD.IADD R19, R20, 0x1, R21 ;  /* 0x0000000114137824 */ /* 0x000fc800078e0215 */
[----:B------:R-:W-:-:S05]  /*3d70*/  VIADD R20, R19, 0xffffffff ;  /* 0xffffffff13147836 */ /* 0x000fca0000000000 */
[----:B------:R-:W-:-:S13]  /*3d80*/  ISETP.GE.U32.AND P0, PT, R20, 0xfe, PT ;  /* 0x000000fe1400780c */ /* 0x000fda0003f06070 */
[----:B------:R-:W-:Y:S05]  /*3d90*/  @!P0 BRA `(.L_x_68) ;  /* 0x0000000000808947 */ /* 0x000fea0003800000 */
[----:B------:R-:W-:-:S13]  /*3da0*/  ISETP.GT.AND P0, PT, R19, 0xfe, PT ;  /* 0x000000fe1300780c */ /* 0x000fda0003f04270 */
[----:B------:R-:W-:Y:S05]  /*3db0*/  @P0 BRA `(.L_x_69) ;  /* 0x00000000006c0947 */ /* 0x000fea0003800000 */
[----:B------:R-:W-:-:S13]  /*3dc0*/  ISETP.GE.AND P0, PT, R19, 0x1, PT ;  /* 0x000000011300780c */ /* 0x000fda0003f06270 */
[----:B------:R-:W-:Y:S05]  /*3dd0*/  @P0 BRA `(.L_x_70) ;  /* 0x0000000000740947 */ /* 0x000fea0003800000 */
[----:B------:R-:W-:Y:S02]  /*3de0*/  ISETP.GE.AND P0, PT, R19, -0x18, PT ;  /* 0xffffffe81300780c */ /* 0x000fe40003f06270 */
[----:B------:R-:W-:-:S11]  /*3df0*/  LOP3.LUT R0, R0, 0x80000000, RZ, 0xc0, !PT ;  /* 0x8000000000007812 */ /* 0x000fd600078ec0ff */
[----:B------:R-:W-:Y:S05]  /*3e00*/  @!P0 BRA `(.L_x_70) ;  /* 0x0000000000688947 */ /* 0x000fea0003800000 */
[CCC-:B------:R-:W-:Y:S01]  /*3e10*/  FFMA.RZ R20, R3.reuse, R23.reuse, R22.reuse ;  /* 0x0000001703147223 */ /* 0x1c0fe2000000c016 */
[CCC-:B------:R-:W-:Y:S01]  /*3e20*/  FFMA.RP R21, R3.reuse, R23.reuse, R22.reuse ;  /* 0x0000001703157223 */ /* 0x1c0fe20000008016 */
[----:B------:R-:W-:Y:S01]  /*3e30*/  FFMA.RM R22, R3, R23, R22 ;  /* 0x0000001703167223 */ /* 0x000fe20000004016 */
[C---:B------:R-:W-:Y:S01]  /*3e40*/  VIADD R3, R19.reuse, 0x20 ;  /* 0x0000002013037836 */ /* 0x040fe20000000000 */
[C---:B------:R-:W-:Y:S02]  /*3e50*/  ISETP.NE.AND P3, PT, R19.reuse, RZ, PT ;  /* 0x000000ff1300720c */ /* 0x040fe40003f65270 */
[----:B------:R-:W-:Y:S02]  /*3e60*/  LOP3.LUT R20, R20, 0x7fffff, RZ, 0xc0, !PT ;  /* 0x007fffff14147812 */ /* 0x000fe400078ec0ff */
[----:B------:R-:W-:Y:S01]  /*3e70*/  ISETP.NE.AND P1, PT, R19, RZ, PT ;  /* 0x000000ff1300720c */ /* 0x000fe20003f25270 */
[----:B------:R-:W-:Y:S01]  /*3e80*/  IMAD.MOV R19, RZ, RZ, -R19 ;  /* 0x000000ffff137224 */ /* 0x000fe200078e0a13 */
[----:B------:R-:W-:-:S02]  /*3e90*/  LOP3.LUT R20, R20, 0x800000, RZ, 0xfc, !PT ;  /* 0x0080000014147812 */ /* 0x000fc400078efcff */
[----:B------:R-:W-:Y:S02]  /*3ea0*/  FSETP.NEU.FTZ.AND P0, PT, R21, R22, PT ;  /* 0x000000161500720b */ /* 0x000fe40003f1d000 */
[----:B------:R-:W-:Y:S02]  /*3eb0*/  SHF.L.U32 R3, R20, R3, RZ ;  /* 0x0000000314037219 */ /* 0x000fe400000006ff */
[----:B------:R-:W-:Y:S02]  /*3ec0*/  SEL R19, R19, RZ, P3 ;  /* 0x000000ff13137207 */ /* 0x000fe40001800000 */
[----:B------:R-:W-:Y:S02]  /*3ed0*/  ISETP.NE.AND P1, PT, R3, RZ, P1 ;  /* 0x000000ff0300720c */ /* 0x000fe40000f25270 */
[----:B------:R-:W-:Y:S02]  /*3ee0*/  SHF.R.U32.HI R20, RZ, R19, R20 ;  /* 0x00000013ff147219 */ /* 0x000fe40000011614 */
[----:B------:R-:W-:-:S02]  /*3ef0*/  PLOP3.LUT P0, PT, P0, P1, PT, 0xf8, 0x8f ;  /* 0x00000000008f781c */ /* 0x000fc40000703f70 */
[----:B------:R-:W-:Y:S02]  /*3f00*/  SHF.R.U32.HI R19, RZ, 0x1, R20 ;  /* 0x00000001ff137819 */ /* 0x000fe40000011614 */
[----:B------:R-:W-:-:S04]  /*3f10*/  SEL R22, RZ, 0x1, !P0 ;  /* 0x00000001ff167807 */ /* 0x000fc80004000000 */
[----:B------:R-:W-:-:S04]  /*3f20*/  LOP3.LUT R3, R22, 0x1, R19, 0xf8, !PT ;  /* 0x0000000116037812 */ /* 0x000fc800078ef813 */
[----:B------:R-:W-:-:S05]  /*3f30*/  LOP3.LUT R20, R3, R20, RZ, 0xc0, !PT ;  /* 0x0000001403147212 */ /* 0x000fca00078ec0ff */
[----:B------:R-:W-:-:S05]  /*3f40*/  IMAD.IADD R19, R19, 0x1, R20 ;  /* 0x0000000113137824 */ /* 0x000fca00078e0214 */
[----:B------:R-:W-:Y:S01]  /*3f50*/  LOP3.LUT R0, R19, R0, RZ, 0xfc, !PT ;  /* 0x0000000013007212 */ /* 0x000fe200078efcff */
[----:B------:R-:W-:Y:S06]  /*3f60*/  BRA `(.L_x_70) ;  /* 0x0000000000107947 */ /* 0x000fec0003800000 */
.L_x_69:
[----:B------:R-:W-:-:S04]  /*3f70*/  LOP3.LUT R0, R0, 0x80000000, RZ, 0xc0, !PT ;  /* 0x8000000000007812 */ /* 0x000fc800078ec0ff */
[----:B------:R-:W-:Y:S01]  /*3f80*/  LOP3.LUT R0, R0, 0x7f800000, RZ, 0xfc, !PT ;  /* 0x7f80000000007812 */ /* 0x000fe200078efcff */
[----:B------:R-:W-:Y:S06]  /*3f90*/  BRA `(.L_x_70) ;  /* 0x0000000000047947 */ /* 0x000fec0003800000 */
.L_x_68:
[----:B------:R-:W-:-:S07]  /*3fa0*/  IMAD R0, R21, 0x800000, R0 ;  /* 0x0080000015007824 */ /* 0x000fce00078e0200 */
.L_x_70:
[----:B------:R-:W-:Y:S05]  /*3fb0*/  BSYNC.RECONVERGENT B2 ;  /* 0x0000000000027941 */ /* 0x000fea0003800200 */
.L_x_67:
[----:B------:R-:W-:Y:S05]  /*3fc0*/  BRA `(.L_x_71) ;  /* 0x0000000000207947 */ /* 0x000fea0003800000 */
.L_x_66:
[----:B------:R-:W-:-:S04]  /*3fd0*/  LOP3.LUT R3, R23, 0x80000000, R3, 0x48, !PT ;  /* 0x8000000017037812 */ /* 0x000fc800078e4803 */
[----:B------:R-:W-:Y:S01]  /*3fe0*/  LOP3.LUT R0, R3, 0x7f800000, RZ, 0xfc, !PT ;  /* 0x7f80000003007812 */ /* 0x000fe200078efcff */
[----:B------:R-:W-:Y:S06]  /*3ff0*/  BRA `(.L_x_71) ;  /* 0x0000000000147947 */ /* 0x000fec0003800000 */
.L_x_65:
[----:B------:R-:W-:Y:S01]  /*4000*/  LOP3.LUT R0, R23, 0x80000000, R3, 0x48, !PT ;  /* 0x8000000017007812 */ /* 0x000fe200078e4803 */
[----:B------:R-:W-:Y:S06]  /*4010*/  BRA `(.L_x_71) ;  /* 0x00000000000c7947 */ /* 0x000fec0003800000 */
.L_x_64:
[----:B------:R-:W0:Y:S01]  /*4020*/  MUFU.RSQ R0, -QNAN ;  /* 0xffc0000000007908 */ /* 0x000e220000001400 */
[----:B------:R-:W-:Y:S05]  /*4030*/  BRA `(.L_x_71) ;  /* 0x0000000000047947 */ /* 0x000fea0003800000 */
.L_x_63:
[----:B------:R-:W-:-:S07]  /*4040*/  FADD.FTZ R0, R3, R0 ;  /* 0x0000000003007221 */ /* 0x000fce0000010000 */
.L_x_71:
[----:B------:R-:W-:Y:S05]  /*4050*/  BSYNC.RECONVERGENT B1 ;  /* 0x0000000000017941 */ /* 0x000fea0003800200 */
.L_x_61:
[----:B------:R-:W-:Y:S02]  /*4060*/  IMAD.MOV.U32 R20, RZ, RZ, R14 ;  /* 0x000000ffff147224 */ /* 0x000fe400078e000e */
[----:B------:R-:W-:-:S04]  /*4070*/  IMAD.MOV.U32 R21, RZ, RZ, 0x0 ;  /* 0x00000000ff157424 */ /* 0x000fc800078e00ff */
[----:B0-----:R-:W-:Y:S05]  /*4080*/  RET.REL.NODEC R20 `(_Z13kern_drawLineiPhP7ushort2tthS_hPt) ;  /* 0xffffffbc14dc7950 */ /* 0x001fea0003c3ffff */
.L_x_72:
[----:B------:R-:W-:-:S00]  /*4090*/  BRA `(.L_x_72) ;  /* 0xfffffffc00fc7947 */ /* 0x000fc0000383ffff */
[----:B------:R-:W-:-:S00]  /*40a0*/  NOP ;  /* 0x0000000000007918 */ /* 0x000fc00000000000 */
        /* <DEDUP_REMOVED lines=13> */
.L_x_78:


//--------------------- .text._Z28kern_filterValidLineSegmentsiP7ushort2ttt --------------------------
	.section	.text._Z28kern_filterValidLineSegmentsiP7ushort2ttt,"ax",@progbits
	.align	128
        .global         _Z28kern_filterValidLineSegmentsiP7ushort2ttt
        .type           _Z28kern_filterValidLineSegmentsiP7ushort2ttt,@function
        .size           _Z28kern_filterValidLineSegmentsiP7ushort2ttt,(.L_x_79 - _Z28kern_filterValidLineSegmentsiP7ushort2ttt)
        .other          _Z28kern_filterValidLineSegmentsiP7ushort2ttt,@"STO_CUDA_ENTRY STV_DEFAULT"
_Z28kern_filterValidLineSegmentsiP7ushort2ttt:
.text._Z28kern_filterValidLineSegmentsiP7ushort2ttt:
        /* <DEDUP_REMOVED lines=12> */
[----:B-1----:R-:W2:Y:S01]  /*00c0*/  LDG.E R0, desc[UR8][R4.64] ;  /* 0x0000000804007981 */ /* 0x002ea2000c1e1900 */
[----:B------:R-:W-:Y:S01]  /*00d0*/  MOV R13, 0x110 ;  /* 0x00000110000d7802 */ /* 0x000fe20000000f00 */
[----:B------:R-:W0:Y:S02]  /*00e0*/  LDCU.U16 UR4, c[0x0][0x392] ;  /* 0x00007240ff0477ac */ /* 0x000e240008000400 */
[----:B0-2---:R-:W-:-:S07]  /*00f0*/  LOP3.LUT R12, R0, 0xffff, RZ, 0xc0, !PT ;  /* 0x0000ffff000c7812 */ /* 0x005fce00078ec0ff */
[----:B------:R-:W-:Y:S05]  /*0100*/  CALL.REL.NOINC `($__internal_1_$__cuda_sm20_rem_u16) ;  /* 0x0000000400787944 */ /* 0x000fea0003c00000 */
[----:B------:R-:W0:Y:S01]  /*0110*/  LDCU UR4, c[0x0][0x394] ;  /* 0x00007280ff0477ac */ /* 0x000e220008000800 */
[----:B------:R-:W-:Y:S02]  /*0120*/  PRMT R12, R0, 0x7732, RZ ;  /* 0x00007732000c7816 */ /* 0x000fe400000000ff */
[----:B------:R-:W-:Y:S02]  /*0130*/  PRMT R2, R6, 0x7610, R2 ;  /* 0x0000761006027816 */ /* 0x000fe40000000002 */
[----:B------:R-:W-:Y:S01]  /*0140*/  MOV R13, 0x170 ;  /* 0x00000170000d7802 */ /* 0x000fe20000000f00 */
[----:B0-----:R-:W-:-:S12]  /*0150*/  ULOP3.LUT UR4, UR4, 0xffff, URZ, 0xc0, !UPT ;  /* 0x0000ffff04047892 */ /* 0x001fd8000f8ec0ff */
[----:B------:R-:W-:Y:S05]  /*0160*/  CALL.REL.NOINC `($__internal_1_$__cuda_sm20_rem_u16) ;  /* 0x0000000400607944 */ /* 0x000fea0003c00000 */
[----:B------:R-:W2:Y:S01]  /*0170*/  LDG.E R8, desc[UR8][R4.64+0x4] ;  /* 0x0000040804087981 */ /* 0x000ea2000c1e1900 */
[--C-:B------:R-:W-:Y:S01]  /*0180*/  PRMT R9, R2, 0x5410, R6.reuse ;  /* 0x0000541002097816 */ /* 0x100fe20000000006 */
[----:B------:R-:W-:Y:S01]  /*0190*/  IMAD.MOV.U32 R0, RZ, RZ, R6 ;  /* 0x000000ffff007224 */ /* 0x000fe200078e0006 */
[----:B------:R-:W-:Y:S01]  /*01a0*/  IADD3 R3, P0, PT, R4, 0x4, RZ ;  /* 0x0000000404037810 */ /* 0x000fe20007f1e0ff */
[----:B------:R-:W0:Y:S01]  /*01b0*/  LDCU.U16 UR4, c[0x0][0x392] ;  /* 0x00007240ff0477ac */ /* 0x000e220008000400 */
[----:B------:R-:W-:Y:S01]  /*01c0*/  MOV R13, 0x210 ;  /* 0x00000210000d7802 */ /* 0x000fe20000000f00 */
[----:B------:R1:W-:Y:S02]  /*01d0*/  STG.E desc[UR8][R4.64], R9 ;  /* 0x0000000904007986 */ /* 0x0003e4000c101908 */
[----:B------:R-:W-:Y:S01]  /*01e0*/  IMAD.X R7, RZ, RZ, R5, P0 ;  /* 0x000000ffff077224 */ /* 0x000fe200000e0605 */
[----:B012---:R-:W-:-:S07]  /*01f0*/  LOP3.LUT R12, R8, 0xffff, RZ, 0xc0, !PT ;  /* 0x0000ffff080c7812 */ /* 0x007fce00078ec0ff */
[----:B------:R-:W-:Y:S05]  /*0200*/  CALL.REL.NOINC `($__internal_1_$__cuda_sm20_rem_u16) ;  /* 0x0000000400387944 */ /* 0x000fea0003c00000 */
[----:B------:R-:W0:Y:S01]  /*0210*/  LDCU UR4, c[0x0][0x394] ;  /* 0x00007280ff0477ac */ /* 0x000e220008000800 */
[----:B------:R-:W-:Y:S02]  /*0220*/  PRMT R12, R8, 0x7732, RZ ;  /* 0x00007732080c7816 */ /* 0x000fe400000000ff */
[----:B------:R-:W-:Y:S02]  /*0230*/  PRMT R8, R6, 0x7610, R8 ;  /* 0x0000761006087816 */ /* 0x000fe40000000008 */
[----:B------:R-:W-:Y:S01]  /*0240*/  MOV R13, 0x270 ;  /* 0x00000270000d7802 */ /* 0x000fe20000000f00 */
[----:B0-----:R-:W-:-:S12]  /*0250*/  ULOP3.LUT UR4, UR4, 0xffff, URZ, 0xc0, !UPT ;  /* 0x0000ffff04047892 */ /* 0x001fd8000f8ec0ff */
[----:B------:R-:W-:Y:S05]  /*0260*/  CALL.REL.NOINC `($__internal_1_$__cuda_sm20_rem_u16) ;  /* 0x0000000400207944 */ /* 0x000fea0003c00000 */
[----:B------:R-:W0:Y:S01]  /*0270*/  LDCU UR4, c[0x0][0x390] ;  /* 0x00007200ff0477ac */ /* 0x000e220008000800 */
[----:B------:R-:W-:Y:S02]  /*0280*/  VIMNMX.U16x2 R9, PT, PT, R2, R8, PT ;  /* 0x0000000802097248 */ /* 0x000fe40003fe0200 */
[----:B------:R-:W-:Y:S02]  /*0290*/  VIMNMX.U16x2 R11, PT, PT, R0, R6, PT ;  /* 0x00000006000b7248 */ /* 0x000fe40003fe0200 */
[----:B------:R-:W-:Y:S02]  /*02a0*/  VIMNMX.U16x2 R12, PT, PT, R2, R8, !PT ;  /* 0x00000008020c7248 */ /* 0x000fe40007fe0200 */
[----:B------:R-:W-:Y:S02]  /*02b0*/  VIMNMX.U16x2 R14, PT, PT, R0, R6, !PT ;  /* 0x00000006000e7248 */ /* 0x000fe40007fe0200 */
[----:B------:R-:W-:Y:S02]  /*02c0*/  LOP3.LUT R10, R9, 0xffff, RZ, 0xc0, !PT ;  /* 0x0000ffff090a7812 */ /* 0x000fe400078ec0ff */
[----:B------:R-:W-:-:S02]  /*02d0*/  LOP3.LUT R13, R11, 0xffff, RZ, 0xc0, !PT ;  /* 0x0000ffff0b0d7812 */ /* 0x000fc400078ec0ff */
[----:B------:R-:W-:Y:S02]  /*02e0*/  PRMT R9, R12, 0x7610, R9 ;  /* 0x000076100c097816 */ /* 0x000fe40000000009 */
[----:B------:R-:W-:Y:S01]  /*02f0*/  PRMT R11, R14, 0x7610, R11 ;  /* 0x000076100e0b7816 */ /* 0x000fe2000000000b */
[----:B------:R-:W-:Y:S01]  /*0300*/  IMAD.IADD R13, R10, 0x1, R13 ;  /* 0x000000010a0d7824 */ /* 0x000fe200078e020d */
[----:B------:R-:W-:Y:S01]  /*0310*/  LOP3.LUT R9, R9, 0xffff, RZ, 0xc0, !PT ;  /* 0x0000ffff09097812 */ /* 0x000fe200078ec0ff */
[----:B0-----:R-:W-:Y:S01]  /*0320*/  ULOP3.LUT UR4, UR4, 0xffff, URZ, 0xc0, !UPT ;  /* 0x0000ffff04047892 */ /* 0x001fe2000f8ec0ff */
[----:B------:R-:W-:-:S04]  /*0330*/  LOP3.LUT R10, R11, 0xffff, RZ, 0xc0, !PT ;  /* 0x0000ffff0b0a7812 */ /* 0x000fc800078ec0ff */
[----:B------:R-:W-:-:S04]  /*0340*/  IADD3 R9, PT, PT, -R13, R9, R10 ;  /* 0x000000090d097210 */ /* 0x000fc80007ffe10a */
[----:B------:R-:W-:-:S04]  /*0350*/  LOP3.LUT R9, R9, 0xffff, RZ, 0xc0, !PT ;  /* 0x0000ffff09097812 */ /* 0x000fc800078ec0ff */
[----:B------:R-:W-:Y:S02]  /*0360*/  ISETP.GE.U32.AND P0, PT, R9, UR4, PT ;  /* 0x0000000409007c0c */ /* 0x000fe4000bf06070 */
[----:B------:R-:W-:-:S05]  /*0370*/  PRMT R9, R8, 0x5410, R6 ;  /* 0x0000541008097816 */ /* 0x000fca0000000006 */
[----:B------:R0:W-:Y:S06]  /*0380*/  STG.E desc[UR8][R4.64+0x4], R9 ;  /* 0x0000040904007986 */ /* 0x0001ec000c101908 */
[----:B------:R-:W-:Y:S05]  /*0390*/  @P0 EXIT ;  /* 0x000000000000094d */ /* 0x000fea0003800000 */
[----:B------:R-:W1:Y:S01]  /*03a0*/  LDCU UR6, c[0x0][0x394] ;  /* 0x00007280ff0677ac */ /* 0x000e620008000800 */
[----:B0-----:R-:W-:Y:S02]  /*03b0*/  IADD3 R9, P0, PT, R4, 0x6, RZ ;  /* 0x0000000604097810 */ /* 0x001fe40007f1e0ff */
[----:B------:R-:W-:Y:S01]  /*03c0*/  PRMT R10, R6, 0x7610, R10 ;  /* 0x00007610060a7816 */ /* 0x000fe2000000000a */
[----:B------:R-:W0:Y:S02]  /*03d0*/  LDCU.U16 UR5, c[0x0][0x392] ;  /* 0x00007240ff0577ac */ /* 0x000e240008000400 */
[----:B------:R-:W-:Y:S01]  /*03e0*/  IMAD.X R6, RZ, RZ, R5, P0 ;  /* 0x000000ffff067224 */ /* 0x000fe200000e0605 */
[----:B-1----:R-:W-:Y:S02]  /*03f0*/  ULOP3.LUT UR6, UR6, 0xffff, URZ, 0xc0, !UPT ;  /* 0x0000ffff06067892 */ /* 0x002fe4000f8ec0ff */
[----:B0-----:R-:W-:Y:S02]  /*0400*/  UIADD3 UR5, UPT, UPT, UR5, -0x1, URZ ;  /* 0xffffffff05057890 */ /* 0x001fe4000fffe0ff */
[----:B------:R-:W-:-:S12]  /*0410*/  UIADD3 UR6, UPT, UPT, UR6, -0x1, URZ ;  /* 0xffffffff06067890 */ /* 0x000fd8000fffe0ff */
.L_x_75:
[----:B------:R-:W-:Y:S01]  /*0420*/  PRMT R2, R2, 0x9910, RZ ;  /* 0x0000991002027816 */ /* 0x000fe200000000ff */
[----:B------:R-:W-:Y:S01]  /*0430*/  BSSY.RECONVERGENT B0, `(.L_x_73) ;  /* 0x0000011000007945 */ /* 0x000fe20003800200 */
[----:B------:R-:W-:Y:S02]  /*0440*/  IMAD.MOV.U32 R12, RZ, RZ, R4 ;  /* 0x000000ffff0c7224 */ /* 0x000fe400078e0004 */
[----:B------:R-:W-:Y:S01]  /*0450*/  ISETP.NE.AND P0, PT, R2, RZ, PT ;  /* 0x000000ff0200720c */ /* 0x000fe20003f05270 */
[----:B------:R-:W-:Y:S02]  /*0460*/  IMAD.MOV.U32 R2, RZ, RZ, 0xffff ;  /* 0x0000ffffff027424 */ /* 0x000fe400078e00ff */
[----:B------:R-:W-:-:S10]  /*0470*/  IMAD.MOV.U32 R11, RZ, RZ, R5 ;  /* 0x000000ffff0b7224 */ /* 0x000fd400078e0005 */
[----:B------:R-:W-:Y:S05]  /*0480*/  @P0 BRA `(.L_x_74) ;  /* 0x00000000002c0947 */ /* 0x000fea0003800000 */
[----:B------:R-:W-:Y:S01]  /*0490*/  LOP3.LUT R8, R8, 0xffff, RZ, 0xc0, !PT ;  /* 0x0000ffff08087812 */ /* 0x000fe200078ec0ff */
[----:B------:R-:W-:Y:S02]  /*04a0*/  IMAD.MOV.U32 R2, RZ, RZ, 0x1 ;  /* 0x00000001ff027424 */ /* 0x000fe400078e00ff */
[----:B------:R-:W-:Y:S01]  /*04b0*/  IMAD.MOV.U32 R12, RZ, RZ, R3 ;  /* 0x000000ffff0c7224 */ /* 0x000fe200078e0003 */
[----:B------:R-:W-:Y:S01]  /*04c0*/  ISETP.LT.AND P0, PT, R8, UR5, PT ;  /* 0x0000000508007c0c */ /* 0x000fe2000bf01270 */
[----:B------:R-:W-:-:S12]  /*04d0*/  IMAD.MOV.U32 R11, RZ, RZ, R7 ;  /* 0x000000ffff0b7224 */ /* 0x000fd800078e0007 */
[----:B------:R-:W-:Y:S05]  /*04e0*/  @P0 BRA `(.L_x_74) ;  /* 0x0000000000140947 */ /* 0x000fea0003800000 */
[----:B------:R-:W-:-:S04]  /*04f0*/  LOP3.LUT R10, R10, 0xffff, RZ, 0xc0, !PT ;  /* 0x0000ffff0a0a7812 */ /* 0x000fc800078ec0ff */
[----:B------:R-:W-:-:S13]  /*0500*/  ISETP.LT.AND P0, PT, R10, UR6, PT ;  /* 0x000000060a007c0c */ /* 0x000fda000bf01270 */
[----:B------:R-:W-:Y:S05]  /*0510*/  @!P0 EXIT ;  /* 0x000000000000894d */ /* 0x000fea0003800000 */
[----:B------:R-:W-:Y:S02]  /*0520*/  IMAD.MOV.U32 R12, RZ, RZ, R9 ;  /* 0x000000ffff0c7224 */ /* 0x000fe400078e0009 */
[----:B------:R-:W-:-:S07]  /*0530*/  IMAD.MOV.U32 R11, RZ, RZ, R6 ;  /* 0x000000ffff0b7224 */ /* 0x000fce00078e0006 */
.L_x_74:
[----:B------:R-:W-:Y:S05]  /*0540*/  BSYNC.RECONVERGENT B0 ;  /* 0x0000000000007941 */ /* 0x000fea0003800200 */
.L_x_73:
[----:B------:R-:W-:-:S05]  /*0550*/  IMAD.MOV.U32 R10, RZ, RZ, R12 ;  /* 0x000000ffff0a7224 */ /* 0x000fca00078e000c */
[----:B------:R-:W2:Y:S02]  /*0560*/  LDG.E.U16 R13, desc[UR8][R10.64] ;  /* 0x000000080a0d7981 */ /* 0x000ea4000c1e1500 */
[----:B--2---:R-:W-:-:S05]  /*0570*/  IMAD.IADD R13, R13, 0x1, R2 ;  /* 0x000000010d0d7824 */ /* 0x004fca00078e0202 */
[----:B------:R0:W-:Y:S04]  /*0580*/  STG.E.U16 desc[UR8][R10.64], R13 ;  /* 0x0000000d0a007986 */ /* 0x0001e8000c101508 */
[----:B------:R-:W2:Y:S04]  /*0590*/  LDG.E R8, desc[UR8][R4.64+0x4] ;  /* 0x0000040804087981 */ /* 0x000ea8000c1e1900 */
[----:B------:R-:W3:Y:S01]  /*05a0*/  LDG.E.U16 R2, desc[UR8][R4.64] ;  /* 0x0000000804027981 */ /* 0x000ee2000c1e1500 */
[C---:B--2---:R-:W-:Y:S02]  /*05b0*/  PRMT R12, R8.reuse, 0x7632, R12 ;  /* 0x00007632080c7816 */ /* 0x044fe4000000000c */
[----:B0-----:R-:W-:-:S02]  /*05c0*/  PRMT R11, R8, 0x7632, R11 ;  /* 0x00007632080b7816 */ /* 0x001fc4000000000b */
[----:B---3--:R-:W-:Y:S02]  /*05d0*/  VIMNMX.U16x2 R14, PT, PT, R2, R8, PT ;  /* 0x00000008020e7248 */ /* 0x008fe40003fe0200 */
[----:B------:R-:W-:Y:S02]  /*05e0*/  VIMNMX.U16x2 R16, PT, PT, R0, R12, PT ;  /* 0x0000000c00107248 */ /* 0x000fe40003fe0200 */
[----:B------:R-:W-:Y:S02]  /*05f0*/  PRMT R12, R14, 0x7610, R12 ;  /* 0x000076100e0c7816 */ /* 0x000fe4000000000c */
[----:B------:R-:W-:Y:S02]  /*0600*/  PRMT R14, R16, 0x7610, R14 ;  /* 0x00007610100e7816 */ /* 0x000fe4000000000e */
[----:B------:R-:W-:Y:S02]  /*0610*/  VIMNMX.U16x2 R15, PT, PT, R2, R8, !PT ;  /* 0x00000008020f7248 */ /* 0x000fe40007fe0200 */
[----:B------:R-:W-:-:S02]  /*0620*/  LOP3.LUT R12, R12, 0xffff, RZ, 0xc0, !PT ;  /* 0x0000ffff0c0c7812 */ /* 0x000fc400078ec0ff */
[----:B------:R-:W-:Y:S02]  /*0630*/  LOP3.LUT R13, R14, 0xffff, RZ, 0xc0, !PT ;  /* 0x0000ffff0e0d7812 */ /* 0x000fe400078ec0ff */
[----:B------:R-:W-:Y:S02]  /*0640*/  VIMNMX.U16x2 R11, PT, PT, R0, R11, !PT ;  /* 0x0000000b000b7248 */ /* 0x000fe40007fe0200 */
[----:B------:R-:W-:Y:S01]  /*0650*/  PRMT R10, R15, 0x7610, R10 ;  /* 0x000076100f0a7816 */ /* 0x000fe2000000000a */
[----:B------:R-:W-:Y:S01]  /*0660*/  IMAD.IADD R12, R12, 0x1, R13 ;  /* 0x000000010c0c7824 */ /* 0x000fe200078e020d */
[----:B------:R-:W-:Y:S02]  /*0670*/  LOP3.LUT R11, R11, 0xffff, RZ, 0xc0, !PT ;  /* 0x0000ffff0b0b7812 */ /* 0x000fe400078ec0ff */
[----:B------:R-:W-:-:S04]  /*0680*/  LOP3.LUT R10, R10, 0xffff, RZ, 0xc0, !PT ;  /* 0x0000ffff0a0a7812 */ /* 0x000fc800078ec0ff */
[----:B------:R-:W-:-:S04]  /*0690*/  IADD3 R10, PT, PT, -R12, R10, R11 ;  /* 0x0000000a0c0a7210 */ /* 0x000fc80007ffe10b */
[----:B------:R-:W-:-:S04]  /*06a0*/  LOP3.LUT R10, R10, 0xffff, RZ, 0xc0, !PT ;  /* 0x0000ffff0a0a7812 */ /* 0x000fc800078ec0ff */
[----:B------:R-:W-:Y:S02]  /*06b0*/  ISETP.GE.U32.AND P0, PT, R10, UR4, PT ;  /* 0x000000040a007c0c */ /* 0x000fe4000bf06070 */
[----:B------:R-:W-:-:S11]  /*06c0*/  PRMT R10, R8, 0x7632, R10 ;  /* 0x00007632080a7816 */ /* 0x000fd6000000000a */
[----:B------:R-:W-:Y:S05]  /*06d0*/  @!P0 BRA `(.L_x_75) ;  /* 0xfffffffc00508947 */ /* 0x000fea000383ffff */
[----:B------:R-:W-:Y:S05]  /*06e0*/  EXIT ;  /* 0x000000000000794d */ /* 0x000fea0003800000 */
        .weak           $__internal_1_$__cuda_sm20_rem_u16
        .type           $__internal_1_$__cuda_sm20_rem_u16,@function
        .size           $__internal_1_$__cuda_sm20_rem_u16,(.L_x_79 - $__internal_1_$__cuda_sm20_rem_u16)
$__internal_1_$__cuda_sm20_rem_u16:
[----:B------:R-:W0:Y:S01]  /*06f0*/  I2F.U16 R6, UR4 ;  /* 0x0000000400067d06 */ /* 0x000e220008101000 */
[----:B------:R-:W-:Y:S01]  /*0700*/  IMAD.MOV.U32 R9, RZ, RZ, 0x4b800000 ;  /* 0x4b800000ff097424 */ /* 0x000fe200078e00ff */
[C---:B0-----:R-:W-:Y:S02]  /*0710*/  FSETP.GEU.AND P1, PT, |R6|.reuse, 1.175494350822287508e-38, PT ;  /* 0x008000000600780b */ /* 0x041fe40003f2e200 */
[----:B------:R-:W-:Y:S02]  /*0720*/  FSETP.GT.AND P0, PT, |R6|, 8.50705917302346158658e+37, PT ;  /* 0x7e8000000600780b */ /* 0x000fe40003f04200 */
[----:B------:R-:W-:-:S04]  /*0730*/  FSEL R9, R9, 1, !P1 ;  /* 0x3f80000009097808 */ /* 0x000fc80004800000 */
[----:B------:R-:W-:Y:S02]  /*0740*/  FSEL R9, R9, 0.25, !P0 ;  /* 0x3e80000009097808 */ /* 0x000fe40004000000 */
[----:B------:R-:W-:-:S03]  /*0750*/  ISETP.NE.U32.AND P0, PT, RZ, UR4, PT ;  /* 0x00000004ff007c0c */ /* 0x000fc6000bf05070 */
[----:B------:R-:W-:Y:S02]  /*0760*/  FMUL R10, R6, R9 ;  /* 0x00000009060a7220 */ /* 0x000fe40000400000 */
[----:B------:R-:W-:Y:S08]  /*0770*/  I2F.U16.RZ R6, R12 ;  /* 0x0000000c00067306 */ /* 0x000ff0000010d000 */
[----:B------:R-:W0:Y:S02]  /*0780*/  MUFU.RCP R10, R10 ;  /* 0x0000000a000a7308 */ /* 0x000e240000001000 */
[----:B0-----:R-:W-:Y:S01]  /*0790*/  FMUL R9, R9, R10 ;  /* 0x0000000a09097220 */ /* 0x001fe20000400000 */
[----:B------:R-:W-:-:S03]  /*07a0*/  IMAD.MOV.U32 R10, RZ, RZ, R13 ;  /* 0x000000ffff0a7224 */ /* 0x000fc600078e000d */
[----:B------:R-:W-:-:S04]  /*07b0*/  VIADD R9, R9, 0x2 ;  /* 0x0000000209097836 */ /* 0x000fc80000000000 */
[----:B------:R-:W-:-:S06]  /*07c0*/  FMUL.RZ R9, R6, R9 ;  /* 0x0000000906097220 */ /* 0x000fcc000040c000 */
[----:B------:R-:W0:Y:S02]  /*07d0*/  F2I.U32.TRUNC.NTZ R9, R9 ;  /* 0x0000000900097305 */ /* 0x000e24000020f000 */
[----:B0-----:R-:W-:-:S05]  /*07e0*/  LOP3.LUT R6, R9, 0xffff, RZ, 0xc0, !PT ;  /* 0x0000ffff09067812 */ /* 0x001fca00078ec0ff */
[----:B------:R-:W-:-:S04]  /*07f0*/  IMAD.MOV R11, RZ, RZ, -R6 ;  /* 0x000000ffff0b7224 */ /* 0x000fc800078e0a06 */
[----:B------:R-:W-:Y:S02]  /*0800*/  IMAD R6, R11, UR4, R12 ;  /* 0x000000040b067c24 */ /* 0x000fe4000f8e020c */
[----:B------:R-:W-:Y:S02]  /*0810*/  IMAD.MOV.U32 R11, RZ, RZ, 0x0 ;  /* 0x00000000ff0b7424 */ /* 0x000fe400078e00ff */
[----:B------:R-:W-:Y:S02]  /*0820*/  @!P0 IMAD.MOV.U32 R6, RZ, RZ, -0x1 ;  /* 0xffffffffff068424 */ /* 0x000fe400078e00ff */
[----:B------:R-:W-:Y:S05]  /*0830*/  RET.REL.NODEC R10 `(_Z28kern_filterValidLineSegmentsiP7ushort2ttt) ;  /* 0xfffffff40af07950 */ /* 0x000fea0003c3ffff */
.L_x_76:
        /* <DEDUP_REMOVED lines=12> */
.L_x_79:


//--------------------- .text._Z13kern_mapRangeiPhhh --------------------------
	.section	.text._Z13kern_mapRangeiPhhh,"ax",@progbits
	.align	128
        .global         _Z13kern_mapRangeiPhhh
        .type           _Z13kern_mapRangeiPhhh,@function
        .size           _Z13kern_mapRangeiPhhh,(.L_x_80 - _Z13kern_mapRangeiPhhh)
        .other          _Z13kern_mapRangeiPhhh,@"STO_CUDA_ENTRY STV_DEFAULT"
_Z13kern_mapRangeiPhhh:
.text._Z13kern_mapRangeiPhhh:
        /* <DEDUP_REMOVED lines=8> */
[----:B------:R-:W0:Y:S01]  /*0080*/  LDCU.64 UR6, c[0x0][0x388] ;  /* 0x00007100ff0677ac */ /* 0x000e220008000a00 */
[----:B------:R-:W1:Y:S01]  /*0090*/  LDCU.64 UR4, c[0x0][0x358] ;  /* 0x00006b00ff0477ac */ /* 0x000e620008000a00 */
[----:B0-----:R-:W-:Y:S01]  /*00a0*/  IADD3 R2, P0, PT, R2, UR6, RZ ;  /* 0x0000000602027c10 */ /* 0x001fe2000ff1e0ff */
[----:B------:R-:W0:Y:S01]  /*00b0*/  LDC.U8 R4, c[0x0][0x391] ;  /* 0x0000e440ff047b82 */ /* 0x000e220000000000 */
[----:B------:R-:W0:Y:S03]  /*00c0*/  LDCU.U8 UR6, c[0x0][0x390] ;  /* 0x00007200ff0677ac */ /* 0x000e260008000000 */
[----:B------:R-:W-:-:S05]  /*00d0*/  IMAD.X R3, RZ, RZ, UR7, P0 ;  /* 0x00000007ff037e24 */ /* 0x000fca00080e06ff */
[----:B-1----:R1:W5:Y:S01]  /*00e0*/  LDG.E.U8 R0, desc[UR4][R2.64] ;  /* 0x0000000402007981 */ /* 0x002362000c1e1100 */
[----:B------:R-:W-:Y:S01]  /*00f0*/  MOV R8, 0x130 ;  /* 0x0000013000087802 */ /* 0x000fe20000000f00 */
[----:B0-----:R-:W-:-:S05]  /*0100*/  VIADD R4, R4, -UR6 ;  /* 0x8000000604047c36 */ /* 0x001fca0008000000 */
[----:B-1----:R-:W-:-:S07]  /*0110*/  PRMT R4, R4, 0x9910, RZ ;  /* 0x0000991004047816 */ /* 0x002fce00000000ff */
[----:B-----5:R-:W-:Y:S05]  /*0120*/  CALL.REL.NOINC `($__internal_2_$__cuda_sm20_rem_s16) ;  /* 0x00000000000c7944 */ /* 0x020fea0003c00000 */
[----:B------:R-:W-:-:S05]  /*0130*/  VIADD R5, R0, UR6 ;  /* 0x0000000600057c36 */ /* 0x000fca0008000000 */
[----:B------:R-:W-:Y:S01]  /*0140*/  STG.E.U8 desc[UR4][R2.64], R5 ;  /* 0x0000000502007986 */ /* 0x000fe2000c101104 */
[----:B------:R-:W-:Y:S05]  /*0150*/  EXIT ;  /* 0x000000000000794d */ /* 0x000fea0003800000 */
        .weak           $__internal_2_$__cuda_sm20_rem_s16
        .type           $__internal_2_$__cuda_sm20_rem_s16,@function
        .size           $__internal_2_$__cuda_sm20_rem_s16,(.L_x_80 - $__internal_2_$__cuda_sm20_rem_s16)
$__internal_2_$__cuda_sm20_rem_s16:
[----:B------:R-:W-:Y:S01]  /*0160*/  IABS R10, R4 ;  /* 0x00000004000a7213 */ /* 0x000fe20000000000 */
[----:B------:R-:W-:Y:S01]  /*0170*/  IMAD.MOV.U32 R6, RZ, RZ, 0x4b800000 ;  /* 0x4b800000ff067424 */ /* 0x000fe200078e00ff */
[----:B------:R-:W-:Y:S02]  /*0180*/  IABS R9, R0 ;  /* 0x0000000000097213 */ /* 0x000fe40000000000 */
[----:B------:R-:W0:Y:S01]  /*0190*/  I2F.U16 R5, R10 ;  /* 0x0000000a00057306 */ /* 0x000e220000101000 */
[----:B------:R-:W-:Y:S02]  /*01a0*/  SHF.R.U32.HI R0, RZ, 0x1f, R0 ;  /* 0x0000001fff007819 */ /* 0x000fe40000011600 */
[C---:B0-----:R-:W-:Y:S02]  /*01b0*/  FSETP.GEU.AND P1, PT, |R5|.reuse, 1.175494350822287508e-38, PT ;  /* 0x008000000500780b */ /* 0x041fe40003f2e200 */
[----:B------:R-:W-:Y:S02]  /*01c0*/  FSETP.GT.AND P0, PT, |R5|, 8.50705917302346158658e+37, PT ;  /* 0x7e8000000500780b */ /* 0x000fe40003f04200 */
[----:B------:R-:W-:-:S04]  /*01d0*/  FSEL R6, R6, 1, !P1 ;  /* 0x3f80000006067808 */ /* 0x000fc80004800000 */
[----:B------:R-:W-:Y:S02]  /*01e0*/  FSEL R6, R6, 0.25, !P0 ;  /* 0x3e80000006067808 */ /* 0x000fe40004000000 */
[----:B------:R-:W-:-:S03]  /*01f0*/  ISETP.NE.AND P0, PT, R4, RZ, PT ;  /* 0x000000ff0400720c */ /* 0x000fc60003f05270 */
[----:B------:R-:W-:Y:S02]  /*0200*/  FMUL R7, R5, R6 ;  /* 0x0000000605077220 */ /* 0x000fe40000400000 */
[----:B------:R-:W-:Y:S08]  /*0210*/  I2F.U16.RZ R5, R9 ;  /* 0x0000000900057306 */ /* 0x000ff0000010d000 */
[----:B------:R-:W0:Y:S02]  /*0220*/  MUFU.RCP R7, R7 ;  /* 0x0000000700077308 */ /* 0x000e240000001000 */
[----:B0-----:R-:W-:Y:S01]  /*0230*/  FMUL R6, R6, R7 ;  /* 0x0000000706067220 */ /* 0x001fe20000400000 */
[----:B------:R-:W-:-:S03]  /*0240*/  IMAD.MOV R7, RZ, RZ, -R0 ;  /* 0x000000ffff077224 */ /* 0x000fc600078e0a00 */
[----:B------:R-:W-:-:S04]  /*0250*/  VIADD R6, R6, 0x2 ;  /* 0x0000000206067836 */ /* 0x000fc80000000000 */
[----:B------:R-:W-:Y:S01]  /*0260*/  FMUL.RZ R5, R5, R6 ;  /* 0x0000000605057220 */ /* 0x000fe2000040c000 */
[----:B------:R-:W-:Y:S02]  /*0270*/  IABS R6, R4 ;  /* 0x0000000400067213 */ /* 0x000fe40000000000 */
[----:B------:R-:W-:Y:S02]  /*0280*/  MOV R4, R8 ;  /* 0x0000000800047202 */ /* 0x000fe40000000f00 */
[----:B------:R-:W-:Y:S01]  /*0290*/  IADD3 R10, PT, PT, RZ, -R6, RZ ;  /* 0x80000006ff0a7210 */ /* 0x000fe20007ffe0ff */
[----:B------:R-:W0:Y:S02]  /*02a0*/  F2I.U32.TRUNC.NTZ R5, R5 ;  /* 0x0000000500057305 */ /* 0x000e24000020f000 */
[----:B0-----:R-:W-:Y:S01]  /*02b0*/  LOP3.LUT R6, R5, 0xffff, RZ, 0xc0, !PT ;  /* 0x0000ffff05067812 */ /* 0x001fe200078ec0ff */
[----:B------:R-:W-:-:S04]  /*02c0*/  IMAD.MOV.U32 R5, RZ, RZ, 0x0 ;  /* 0x00000000ff057424 */ /* 0x000fc800078e00ff */
[----:B------:R-:W-:-:S05]  /*02d0*/  IMAD R6, R6, R10, R9 ;  /* 0x0000000a06067224 */ /* 0x000fca00078e0209 */
[----:B------:R-:W-:-:S05]  /*02e0*/  LOP3.LUT R7, R7, R6, RZ, 0x3c, !PT ;  /* 0x0000000607077212 */ /* 0x000fca00078e3cff */
[----:B------:R-:W-:Y:S02]  /*02f0*/  IMAD.IADD R0, R0, 0x1, R7 ;  /* 0x0000000100007824 */ /* 0x000fe400078e0207 */
[----:B------:R-:W-:Y:S01]  /*0300*/  @!P0 IMAD.MOV.U32 R0, RZ, RZ, -0x1 ;  /* 0xffffffffff008424 */ /* 0x000fe200078e00ff */
[----:B------:R-:W-:Y:S06]  /*0310*/  RET.REL.NODEC R4 `(_Z13kern_mapRangeiPhhh) ;  /* 0xfffffffc04387950 */ /* 0x000fec0003c3ffff */
.L_x_77:
        /* <DEDUP_REMOVED lines=14> */
.L_x_80:


//--------------------- .nv.shared.reserved.0     --------------------------
	.section	.nv.shared.reserved.0,"aw",@nobits
	.weak		__nv_reservedSMEM_offset_0_alias
	.size		__nv_reservedSMEM_offset_0_alias, 0, 64
	.other		__nv_reservedSMEM_offset_0_alias,@"STO_CUDA_RESERVED_SHARED STV_DEFAULT"
__nv_reservedSMEM_offset_0_alias:
	.zero		0
	.zero		64


//--------------------- .nv.constant0._Z13kern_drawLineiPhP7ushort2tthS_hPt --------------------------
	.section	.nv.constant0._Z13kern_drawLineiPhP7ushort2tthS_hPt,"a",@progbits
	.sectionflags	@""
	.align	4
.nv.constant0._Z13kern_drawLineiPhP7ushort2tthS_hPt:
	.zero		952


//--------------------- .nv.constant0._Z28kern_filterValidLineSegmentsiP7ushort2ttt --------------------------
	.section	.nv.constant0._Z28kern_filterValidLineSegmentsiP7ushort2ttt,"a",@progbits
	.sectionflags	@""
	.align	4
.nv.constant0._Z28kern_filterValidLineSegmentsiP7ushort2ttt:
	.zero		918


//--------------------- .nv.constant0._Z13kern_mapRangeiPhhh --------------------------
	.section	.nv.constant0._Z13kern_mapRangeiPhhh,"a",@progbits
	.sectionflags	@""
	.align	4
.nv.constant0._Z13kern_mapRangeiPhhh:
	.zero		914


//--------------------- SYMBOLS --------------------------

	.type		.nv.reservedSmem.offset0,@object
	.size		.nv.reservedSmem.offset0,0x4
